	.target	sm_100a

	.elftype	@"ET_EXEC"


//--------------------- .note.nv.tkinfo           --------------------------
	.section	.note.nv.tkinfo,"",@"SHT_NOTE"
	.sectionflags	@"SHF_NOTE_NV_TKINFO"
	.tkinfo
        /*0018*/ 	.word	0x00000002
        /*0030*/ 	.string	""
        /*0030*/ 	.string	"ptxas"
        /*0030*/ 	.string	"Cuda compilation tools, release 13.0, V13.0.88"
        /*0030*/ 	.string	"Build cuda_13.0.r13.0/compiler.36424714_0"
        /*0030*/ 	.string	"-arch sm_100a -m 64 "



//--------------------- .note.nv.cuinfo           --------------------------
	.section	.note.nv.cuinfo,"",@"SHT_NOTE"
	.sectionflags	@"SHF_NOTE_NV_CUINFO"
        /*0018*/ 	.short	0x0002
        /*001a*/ 	.short	0x0064
        /*001c*/ 	.short	0x0082
	.zero		2


//--------------------- .nv.info                  --------------------------
	.section	.nv.info,"",@"SHT_CUDA_INFO"
	.align	4


	//----- nvinfo : EIATTR_REGCOUNT
	.align		4
        /*0000*/ 	.byte	0x04, 0x2f
        /*0002*/ 	.short	(.L_19 - .L_18)
	.align		4
.L_18:
        /*0004*/ 	.word	index@(_ZN7cutlass13device_kernelINS_4gemm6kernel13GemmUniversalIN4cute5tupleIJiiiiEEENS1_10collective13CollectiveMmaINS1_35MainloopSm100TmaUmmaWarpSpecializedILi8ELi2ELi4ENS5_IJNS4_1CILi1EEESB_SB_EEEEENS5_IJNSA_ILi64EEENSA_ILi128EEESF_EEENS_12float_e4m3_tENS5_IJSB_llEEENS_12float_e5m2_tENS5_IJlSB_lEEENS4_8TiledMMAINS4_8MMA_AtomIJNS4_10MMA_TraitsINS4_19SM100_MMA_F8F6F4_SSEJSH_SJ_fSE_SF_NS4_17integral_constantINS4_4UMMA5MajorELSR_1EEENSP_ISR_LSR_0EEENSP_INSQ_7ScaleInELSU_0EEESV_EEEEEENS4_6LayoutISC_NS5_IJNSA_ILi0EEESZ_SZ_EEEEENS5_IJNS4_10UnderscoreES12_S12_EEEEENS4_13SM90_TMA_LOADENS4_14ComposedLayoutINS4_7SwizzleILi2ELi4ELi3EEENS4_18smem_ptr_flag_bitsILi8EEENSY_INS5_IJSE_NSA_ILi8EEEEEENS5_IJSB_SE_EEEEEEEvNS4_8identityES15_NS16_INS17_ILi3ELi4ELi3EEES1A_NSY_INS5_IJS1B_SF_EEENS5_IJSF_SB_EEEEEEEvS1G_EENS_8epilogue10collective18CollectiveEpilogueINS1N_23Sm100TmaWarpSpecializedILi2ELi2ELi32ELb0ELb0EEEJSG_NS5_IJNSY_ISE_SB_EES1S_EEESH_SK_SH_SK_NS1N_6fusion15FusionCallbacksIS1R_NS1U_17LinearCombinationISH_fSH_fLNS_15FloatRoundStyleE2EEESG_S1T_JEEENS4_5SM1004TMEM4LOAD26SM100_TMEM_LOAD_16dp32b32xES15_NS16_IS18_S1A_NSY_INS5_IJS1B_SE_EEENS5_IJSE_SB_EEEEEEENS4_39AutoVectorizingCopyWithAssumedAlignmentILi128EEENS4_14SM90_TMA_STOREES27_S29_S29_EEEvvEEEEvNT_6ParamsE)
        /*0008*/ 	.word	0x00000080


	//----- nvinfo : EIATTR_FRAME_SIZE
	.align		4
.L_19:
        /*000c*/ 	.byte	0x04, 0x11
        /*000e*/ 	.short	(.L_21 - .L_20)
	.align		4
.L_20:
        /*0010*/ 	.word	index@($__internal_2_$__cuda_sm10x_tcgen05_guardrail_trap_unallocated_columns_being_dealloced)
        /*0014*/ 	.word	0x00000000


	//----- nvinfo : EIATTR_FRAME_SIZE
	.align		4
.L_21:
        /*0018*/ 	.byte	0x04, 0x11
        /*001a*/ 	.short	(.L_23 - .L_22)
	.align		4
.L_22:
        /*001c*/ 	.word	index@($__internal_1_$__cuda_sm10x_tcgen05_guardrail_trap_phase_invalid_during_alloc)
        /*0020*/ 	.word	0x00000000


	//----- nvinfo : EIATTR_FRAME_SIZE
	.align		4
.L_23:
        /*0024*/ 	.byte	0x04, 0x11
        /*0026*/ 	.short	(.L_25 - .L_24)
	.align		4
.L_24:
        /*0028*/ 	.word	index@($__internal_0_$__cuda_sm10x_tcgen05_guardrail_trap_col_being_dealloced_not_returned_by_alloc)
        /*002c*/ 	.word	0x00000000


	//----- nvinfo : EIATTR_FRAME_SIZE
	.align		4
.L_25:
        /*0030*/ 	.byte	0x04, 0x11
        /*0032*/ 	.short	(.L_27 - .L_26)
	.align		4
.L_26:
        /*0034*/ 	.word	index@(_ZN7cutlass13device_kernelINS_4gemm6kernel13GemmUniversalIN4cute5tupleIJiiiiEEENS1_10collective13CollectiveMmaINS1_35MainloopSm100TmaUmmaWarpSpecializedILi8ELi2ELi4ENS5_IJNS4_1CILi1EEESB_SB_EEEEENS5_IJNSA_ILi64EEENSA_ILi128EEESF_EEENS_12float_e4m3_tENS5_IJSB_llEEENS_12float_e5m2_tENS5_IJlSB_lEEENS4_8TiledMMAINS4_8MMA_AtomIJNS4_10MMA_TraitsINS4_19SM100_MMA_F8F6F4_SSEJSH_SJ_fSE_SF_NS4_17integral_constantINS4_4UMMA5MajorELSR_1EEENSP_ISR_LSR_0EEENSP_INSQ_7ScaleInELSU_0EEESV_EEEEEENS4_6LayoutISC_NS5_IJNSA_ILi0EEESZ_SZ_EEEEENS5_IJNS4_10UnderscoreES12_S12_EEEEENS4_13SM90_TMA_LOADENS4_14ComposedLayoutINS4_7SwizzleILi2ELi4ELi3EEENS4_18smem_ptr_flag_bitsILi8EEENSY_INS5_IJSE_NSA_ILi8EEEEEENS5_IJSB_SE_EEEEEEEvNS4_8identityES15_NS16_INS17_ILi3ELi4ELi3EEES1A_NSY_INS5_IJS1B_SF_EEENS5_IJSF_SB_EEEEEEEvS1G_EENS_8epilogue10collective18CollectiveEpilogueINS1N_23Sm100TmaWarpSpecializedILi2ELi2ELi32ELb0ELb0EEEJSG_NS5_IJNSY_ISE_SB_EES1S_EEESH_SK_SH_SK_NS1N_6fusion15FusionCallbacksIS1R_NS1U_17LinearCombinationISH_fSH_fLNS_15FloatRoundStyleE2EEESG_S1T_JEEENS4_5SM1004TMEM4LOAD26SM100_TMEM_LOAD_16dp32b32xES15_NS16_IS18_S1A_NSY_INS5_IJS1B_SE_EEENS5_IJSE_SB_EEEEEEENS4_39AutoVectorizingCopyWithAssumedAlignmentILi128EEENS4_14SM90_TMA_STOREES27_S29_S29_EEEvvEEEEvNT_6ParamsE)
        /*0038*/ 	.word	0x00000000


	//----- nvinfo : EIATTR_MIN_STACK_SIZE
	.align		4
.L_27:
        /*003c*/ 	.byte	0x04, 0x12
        /*003e*/ 	.short	(.L_29 - .L_28)
	.align		4
.L_28:
        /*0040*/ 	.word	index@(_ZN7cutlass13device_kernelINS_4gemm6kernel13GemmUniversalIN4cute5tupleIJiiiiEEENS1_10collective13CollectiveMmaINS1_35MainloopSm100TmaUmmaWarpSpecializedILi8ELi2ELi4ENS5_IJNS4_1CILi1EEESB_SB_EEEEENS5_IJNSA_ILi64EEENSA_ILi128EEESF_EEENS_12float_e4m3_tENS5_IJSB_llEEENS_12float_e5m2_tENS5_IJlSB_lEEENS4_8TiledMMAINS4_8MMA_AtomIJNS4_10MMA_TraitsINS4_19SM100_MMA_F8F6F4_SSEJSH_SJ_fSE_SF_NS4_17integral_constantINS4_4UMMA5MajorELSR_1EEENSP_ISR_LSR_0EEENSP_INSQ_7ScaleInELSU_0EEESV_EEEEEENS4_6LayoutISC_NS5_IJNSA_ILi0EEESZ_SZ_EEEEENS5_IJNS4_10UnderscoreES12_S12_EEEEENS4_13SM90_TMA_LOADENS4_14ComposedLayoutINS4_7SwizzleILi2ELi4ELi3EEENS4_18smem_ptr_flag_bitsILi8EEENSY_INS5_IJSE_NSA_ILi8EEEEEENS5_IJSB_SE_EEEEEEEvNS4_8identityES15_NS16_INS17_ILi3ELi4ELi3EEES1A_NSY_INS5_IJS1B_SF_EEENS5_IJSF_SB_EEEEEEEvS1G_EENS_8epilogue10collective18CollectiveEpilogueINS1N_23Sm100TmaWarpSpecializedILi2ELi2ELi32ELb0ELb0EEEJSG_NS5_IJNSY_ISE_SB_EES1S_EEESH_SK_SH_SK_NS1N_6fusion15FusionCallbacksIS1R_NS1U_17LinearCombinationISH_fSH_fLNS_15FloatRoundStyleE2EEESG_S1T_JEEENS4_5SM1004TMEM4LOAD26SM100_TMEM_LOAD_16dp32b32xES15_NS16_IS18_S1A_NSY_INS5_IJS1B_SE_EEENS5_IJSE_SB_EEEEEEENS4_39AutoVectorizingCopyWithAssumedAlignmentILi128EEENS4_14SM90_TMA_STOREES27_S29_S29_EEEvvEEEEvNT_6ParamsE)
        /*0044*/ 	.word	0x00000000
.L_29:


//--------------------- .nv.compat                --------------------------
	.section	.nv.compat,"",@"SHT_CUDA_COMPAT_INFO"
	.align	4
        /*0000*/ 	.byte	0x02, 0x09, 0x01, 0x00, 0x02, 0x02, 0x02, 0x00, 0x02, 0x05, 0x05, 0x00, 0x03, 0x07, 0x01, 0x01
        /*0010*/ 	.byte	0x02, 0x03, 0x01, 0x00, 0x02, 0x06, 0x01, 0x00, 0x04, 0x0b, 0x08, 0x00, 0x09, 0x00, 0x00, 0x00
        /*0020*/ 	.byte	0x00, 0x00, 0x00, 0x00


//--------------------- .nv.info._ZN7cutlass13device_kernelINS_4gemm6kernel13GemmUniversalIN4cute5tupleIJiiiiEEENS1_10collective13CollectiveMmaINS1_35MainloopSm100TmaUmmaWarpSpecializedILi8ELi2ELi4ENS5_IJNS4_1CILi1EEESB_SB_EEEEENS5_IJNSA_ILi64EEENSA_ILi128EEESF_EEENS_12float_e4m3_tENS5_IJSB_llEEENS_12float_e5m2_tENS5_IJlSB_lEEENS4_8TiledMMAINS4_8MMA_AtomIJNS4_10MMA_TraitsINS4_19SM100_MMA_F8F6F4_SSEJSH_SJ_fSE_SF_NS4_17integral_constantINS4_4UMMA5MajorELSR_1EEENSP_ISR_LSR_0EEENSP_INSQ_7ScaleInELSU_0EEESV_EEEEEENS4_6LayoutISC_NS5_IJNSA_ILi0EEESZ_SZ_EEEEENS5_IJNS4_10UnderscoreES12_S12_EEEEENS4_13SM90_TMA_LOADENS4_14ComposedLayoutINS4_7SwizzleILi2ELi4ELi3EEENS4_18smem_ptr_flag_bitsILi8EEENSY_INS5_IJSE_NSA_ILi8EEEEEENS5_IJSB_SE_EEEEEEEvNS4_8identityES15_NS16_INS17_ILi3ELi4ELi3EEES1A_NSY_INS5_IJS1B_SF_EEENS5_IJSF_SB_EEEEEEEvS1G_EENS_8epilogue10collective18CollectiveEpilogueINS1N_23Sm100TmaWarpSpecializedILi2ELi2ELi32ELb0ELb0EEEJSG_NS5_IJNSY_ISE_SB_EES1S_EEESH_SK_SH_SK_NS1N_6fusion15FusionCallbacksIS1R_NS1U_17LinearCombinationISH_fSH_fLNS_15FloatRoundStyleE2EEESG_S1T_JEEENS4_5SM1004TMEM4LOAD26SM100_TMEM_LOAD_16dp32b32xES15_NS16_IS18_S1A_NSY_INS5_IJS1B_SE_EEENS5_IJSE_SB_EEEEEEENS4_39AutoVectorizingCopyWithAssumedAlignmentILi128EEENS4_14SM90_TMA_STOREES27_S29_S29_EEEvvEEEEvNT_6ParamsE --------------------------
	.section	.nv.info._ZN7cutlass13device_kernelINS_4gemm6kernel13GemmUniversalIN4cute5tupleIJiiiiEEENS1_10collective13CollectiveMmaINS1_35MainloopSm100TmaUmmaWarpSpecializedILi8ELi2ELi4ENS5_IJNS4_1CILi1EEESB_SB_EEEEENS5_IJNSA_ILi64EEENSA_ILi128EEESF_EEENS_12float_e4m3_tENS5_IJSB_llEEENS_12float_e5m2_tENS5_IJlSB_lEEENS4_8TiledMMAINS4_8MMA_AtomIJNS4_10MMA_TraitsINS4_19SM100_MMA_F8F6F4_SSEJSH_SJ_fSE_SF_NS4_17integral_constantINS4_4UMMA5MajorELSR_1EEENSP_ISR_LSR_0EEENSP_INSQ_7ScaleInELSU_0EEESV_EEEEEENS4_6LayoutISC_NS5_IJNSA_ILi0EEESZ_SZ_EEEEENS5_IJNS4_10UnderscoreES12_S12_EEEEENS4_13SM90_TMA_LOADENS4_14ComposedLayoutINS4_7SwizzleILi2ELi4ELi3EEENS4_18smem_ptr_flag_bitsILi8EEENSY_INS5_IJSE_NSA_ILi8EEEEEENS5_IJSB_SE_EEEEEEEvNS4_8identityES15_NS16_INS17_ILi3ELi4ELi3EEES1A_NSY_INS5_IJS1B_SF_EEENS5_IJSF_SB_EEEEEEEvS1G_EENS_8epilogue10collective18CollectiveEpilogueINS1N_23Sm100TmaWarpSpecializedILi2ELi2ELi32ELb0ELb0EEEJSG_NS5_IJNSY_ISE_SB_EES1S_EEESH_SK_SH_SK_NS1N_6fusion15FusionCallbacksIS1R_NS1U_17LinearCombinationISH_fSH_fLNS_15FloatRoundStyleE2EEESG_S1T_JEEENS4_5SM1004TMEM4LOAD26SM100_TMEM_LOAD_16dp32b32xES15_NS16_IS18_S1A_NSY_INS5_IJS1B_SE_EEENS5_IJSE_SB_EEEEEEENS4_39AutoVectorizingCopyWithAssumedAlignmentILi128EEENS4_14SM90_TMA_STOREES27_S29_S29_EEEvvEEEEvNT_6ParamsE,"",@"SHT_CUDA_INFO"
	.sectionflags	@""
	.align	4


	//----- nvinfo : EIATTR_CUDA_API_VERSION
	.align		4
        /*0000*/ 	.byte	0x04, 0x37
        /*0002*/ 	.short	(.L_31 - .L_30)
.L_30:
        /*0004*/ 	.word	0x00000082


	//----- nvinfo : EIATTR_KPARAM_INFO
	.align		4
.L_31:
        /*0008*/ 	.byte	0x04, 0x17
        /*000a*/ 	.short	(.L_33 - .L_32)
.L_32:
        /*000c*/ 	.word	0x00000000
        /*0010*/ 	.short	0x0000
        /*0012*/ 	.short	0x0000
        /*0014*/ 	.byte	0x00, 0xf0, 0x01, 0x20


	//----- nvinfo : EIATTR_AT_ENTRY_FRAGMENTS
	.align		4
.L_33:
        /*0018*/ 	.byte	0x04, 0x4f
        /*001a*/ 	.short	(.L_35 - .L_34)


	//   ....[0]....
.L_34:
        /*001c*/ 	.word	0x00000006


	//----- nvinfo : EIATTR_RESERVED_SMEM_USED
	.align		4
.L_35:
        /*0020*/ 	.byte	0x01, 0x41
	.zero		2


	//----- nvinfo : EIATTR_SPARSE_MMA_MASK
	.align		4
        /*0024*/ 	.byte	0x03, 0x50
        /*0026*/ 	.short	0x0000


	//----- nvinfo : EIATTR_TCGEN05_1CTA_USED
	.align		4
        /*0028*/ 	.byte	0x01, 0x51
	.zero		2


	//----- nvinfo : EIATTR_MAXREG_COUNT
	.align		4
        /*002c*/ 	.byte	0x03, 0x1b
        /*002e*/ 	.short	0x00ff


	//----- nvinfo : EIATTR_NUM_BARRIERS
	.align		4
        /*0030*/ 	.byte	0x02, 0x4c
        /*0032*/ 	.byte	0x07
	.zero		1


	//----- nvinfo : EIATTR_EXTERNS
	.align		4
        /*0034*/ 	.byte	0x04, 0x0f
        /*0036*/ 	.short	(.L_37 - .L_36)


	//   ....[0]....
	.align		4
.L_36:
        /*0038*/ 	.word	index@(__assertfail)


	//----- nvinfo : EIATTR_MERCURY_ISA_VERSION
	.align		4
.L_37:
        /*003c*/ 	.byte	0x03, 0x5f
        /*003e*/ 	.short	0x0101


	//----- nvinfo : EIATTR_INT_WARP_WIDE_INSTR_OFFSETS
	.align		4
        /*0040*/ 	.byte	0x04, 0x31
        /*0042*/ 	.short	(.L_39 - .L_38)


	//   ....[0]....
.L_38:
        /*0044*/ 	.word	0x00001e30


	//   ....[1]....
        /*0048*/ 	.word	0x00003b10


	//   ....[2]....
        /*004c*/ 	.word	0x00003b30


	//   ....[3]....
        /*0050*/ 	.word	0x00003b60


	//   ....[4]....
        /*0054*/ 	.word	0x00004490


	//   ....[5]....
        /*0058*/ 	.word	0x00004500


	//   ....[6]....
        /*005c*/ 	.word	0x000046e0


	//   ....[7]....
        /*0060*/ 	.word	0x00004840


	//----- nvinfo : EIATTR_COOP_GROUP_MASK_REGIDS
	.align		4
.L_39:
        /*0064*/ 	.byte	0x04, 0x29
        /*0066*/ 	.short	(.L_41 - .L_40)


	//   ....[0]....
.L_40:
        /*0068*/ 	.word	0xffffffff


	//   ....[1]....
        /*006c*/ 	.word	0xffffffff


	//   ....[2]....
        /*0070*/ 	.word	0xffffffff


	//   ....[3]....
        /*0074*/ 	.word	0xffffffff


	//   ....[4]....
        /*0078*/ 	.word	0xffffffff


	//   ....[5]....
        /*007c*/ 	.word	0xffffffff


	//   ....[6]....
        /*0080*/ 	.word	0xffffffff


	//   ....[7]....
        /*0084*/ 	.word	0xffffffff


	//   ....[8]....
        /*0088*/ 	.word	0xffffffff


	//   ....[9]....
        /*008c*/ 	.word	0xffffffff


	//   ....[10]....
        /*0090*/ 	.word	0xffffffff


	//   ....[11]....
        /*0094*/ 	.word	0xffffffff


	//   ....[12]....
        /*0098*/ 	.word	0xffffffff


	//----- nvinfo : EIATTR_COOP_GROUP_INSTR_OFFSETS
	.align		4
.L_41:
        /*009c*/ 	.byte	0x04, 0x28
        /*009e*/ 	.short	(.L_43 - .L_42)


	//   ....[0]....
.L_42:
        /*00a0*/ 	.word	0x00000090


	//   ....[1]....
        /*00a4*/ 	.word	0x000004d0


	//   ....[2]....
        /*00a8*/ 	.word	0x000006c0


	//   ....[3]....
        /*00ac*/ 	.word	0x00000820


	//   ....[4]....
        /*00b0*/ 	.word	0x00000920


	//   ....[5]....
        /*00b4*/ 	.word	0x00000a90


	//   ....[6]....
        /*00b8*/ 	.word	0x00000c30


	//   ....[7]....
        /*00bc*/ 	.word	0x00001d10


	//   ....[8]....
        /*00c0*/ 	.word	0x00002d30


	//   ....[9]....
        /*00c4*/ 	.word	0x00002f40


	//   ....[10]....
        /*00c8*/ 	.word	0x00002f70


	//   ....[11]....
        /*00cc*/ 	.word	0x000039f0


	//   ....[12]....
        /*00d0*/ 	.word	0x00003c20


	//----- nvinfo : EIATTR_VRC_CTA_INIT_COUNT
	.align		4
.L_43:
        /*00d4*/ 	.byte	0x02, 0x4a
        /*00d6*/ 	.byte	0x80
	.zero		1


	//----- nvinfo : EIATTR_SYSCALL_OFFSETS
	.align		4
        /*00d8*/ 	.byte	0x04, 0x46
        /*00da*/ 	.short	(.L_45 - .L_44)


	//   ....[0]....
.L_44:
        /*00dc*/ 	.word	0x00005280


	//   ....[1]....
        /*00e0*/ 	.word	0x000053c0


	//   ....[2]....
        /*00e4*/ 	.word	0x00005bc0


	//   ....[3]....
        /*00e8*/ 	.word	0x00006950


	//----- nvinfo : EIATTR_MBARRIER_INSTR_OFFSETS
	.align		4
.L_45:
        /*00ec*/ 	.byte	0x04, 0x39
        /*00ee*/ 	.short	(.L_47 - .L_46)


	//   ....[0]....
.L_46:
        /*00f0*/ 	.word	0x000005b0
        /*00f4*/ 	.word	0x000000ff
        /*00f8*/ 	.word	0x00000000
        /*00fc*/ 	.short	0x0100
        /*00fe*/ 	.byte	0x05
	.zero		1


	//   ....[1]....
        /*0100*/ 	.word	0x000005c0
        /*0104*/ 	.word	0x000000ff
        /*0108*/ 	.word	0x00000040
        /*010c*/ 	.short	0x0100
        /*010e*/ 	.byte	0x05
	.zero		1


	//   ....[2]....
        /*0110*/ 	.word	0x000005d0
        /*0114*/ 	.word	0x000000ff
        /*0118*/ 	.word	0x00000008
        /*011c*/ 	.short	0x0100
        /*011e*/ 	.byte	0x05
	.zero		1


	//   ....[3]....
        /*0120*/ 	.word	0x000005e0
        /*0124*/ 	.word	0x000000ff
        /*0128*/ 	.word	0x00000048
        /*012c*/ 	.short	0x0100
        /*012e*/ 	.byte	0x05
	.zero		1


	//   ....[4]....
        /*0130*/ 	.word	0x000005f0
        /*0134*/ 	.word	0x000000ff
        /*0138*/ 	.word	0x00000010
        /*013c*/ 	.short	0x0100
        /*013e*/ 	.byte	0x05
	.zero		1


	//   ....[5]....
        /*0140*/ 	.word	0x00000600
        /*0144*/ 	.word	0x000000ff
        /*0148*/ 	.word	0x00000050
        /*014c*/ 	.short	0x0100
        /*014e*/ 	.byte	0x05
	.zero		1


	//   ....[6]....
        /*0150*/ 	.word	0x00000610
        /*0154*/ 	.word	0x000000ff
        /*0158*/ 	.word	0x00000018
        /*015c*/ 	.short	0x0100
        /*015e*/ 	.byte	0x05
	.zero		1


	//   ....[7]....
        /*0160*/ 	.word	0x00000620
        /*0164*/ 	.word	0x000000ff
        /*0168*/ 	.word	0x00000058
        /*016c*/ 	.short	0x0100
        /*016e*/ 	.byte	0x05
	.zero		1


	//   ....[8]....
        /*0170*/ 	.word	0x00000630
        /*0174*/ 	.word	0x000000ff
        /*0178*/ 	.word	0x00000020
        /*017c*/ 	.short	0x0100
        /*017e*/ 	.byte	0x05
	.zero		1


	//   ....[9]....
        /*0180*/ 	.word	0x00000640
        /*0184*/ 	.word	0x000000ff
        /*0188*/ 	.word	0x00000060
        /*018c*/ 	.short	0x0100
        /*018e*/ 	.byte	0x05
	.zero		1


	//   ....[10]....
        /*0190*/ 	.word	0x00000650
        /*0194*/ 	.word	0x000000ff
        /*0198*/ 	.word	0x00000028
        /*019c*/ 	.short	0x0100
        /*019e*/ 	.byte	0x05
	.zero		1


	//   ....[11]....
        /*01a0*/ 	.word	0x00000660
        /*01a4*/ 	.word	0x000000ff
        /*01a8*/ 	.word	0x00000068
        /*01ac*/ 	.short	0x0100
        /*01ae*/ 	.byte	0x05
	.zero		1


	//   ....[12]....
        /*01b0*/ 	.word	0x00000670
        /*01b4*/ 	.word	0x000000ff
        /*01b8*/ 	.word	0x00000030
        /*01bc*/ 	.short	0x0100
        /*01be*/ 	.byte	0x05
	.zero		1


	//   ....[13]....
        /*01c0*/ 	.word	0x00000680
        /*01c4*/ 	.word	0x000000ff
        /*01c8*/ 	.word	0x00000070
        /*01cc*/ 	.short	0x0100
        /*01ce*/ 	.byte	0x05
	.zero		1


	//   ....[14]....
        /*01d0*/ 	.word	0x00000690
        /*01d4*/ 	.word	0x000000ff
        /*01d8*/ 	.word	0x00000038
        /*01dc*/ 	.short	0x0100
        /*01de*/ 	.byte	0x05
	.zero		1


	//   ....[15]....
        /*01e0*/ 	.word	0x000006a0
        /*01e4*/ 	.word	0x000000ff
        /*01e8*/ 	.word	0x00000078
        /*01ec*/ 	.short	0x0100
        /*01ee*/ 	.byte	0x05
	.zero		1


	//   ....[16]....
        /*01f0*/ 	.word	0x000007d0
        /*01f4*/ 	.word	0x000000ff
        /*01f8*/ 	.word	0x00000080
        /*01fc*/ 	.short	0x0100
        /*01fe*/ 	.byte	0x07
	.zero		1


	//   ....[17]....
        /*0200*/ 	.word	0x000007e0
        /*0204*/ 	.word	0x000000ff
        /*0208*/ 	.word	0x00000090
        /*020c*/ 	.short	0x0100
        /*020e*/ 	.byte	0x07
	.zero		1


	//   ....[18]....
        /*0210*/ 	.word	0x000007f0
        /*0214*/ 	.word	0x000000ff
        /*0218*/ 	.word	0x00000088
        /*021c*/ 	.short	0x0100
        /*021e*/ 	.byte	0x07
	.zero		1


	//   ....[19]....
        /*0220*/ 	.word	0x00000800
        /*0224*/ 	.word	0x000000ff
        /*0228*/ 	.word	0x00000098
        /*022c*/ 	.short	0x0100
        /*022e*/ 	.byte	0x07
	.zero		1


	//   ....[20]....
        /*0230*/ 	.word	0x000008f0
        /*0234*/ 	.word	0x000000ff
        /*0238*/ 	.word	0x000000a0
        /*023c*/ 	.short	0x0100
        /*023e*/ 	.byte	0x05
	.zero		1


	//   ....[21]....
        /*0240*/ 	.word	0x00000900
        /*0244*/ 	.word	0x000000ff
        /*0248*/ 	.word	0x000000a8
        /*024c*/ 	.short	0x0100
        /*024e*/ 	.byte	0x05
	.zero		1


	//   ....[22]....
        /*0250*/ 	.word	0x00000a40
        /*0254*/ 	.word	0x000000ff
        /*0258*/ 	.word	0x000000b0
        /*025c*/ 	.short	0x0100
        /*025e*/ 	.byte	0x05
	.zero		1


	//   ....[23]....
        /*0260*/ 	.word	0x00000a50
        /*0264*/ 	.word	0x000000ff
        /*0268*/ 	.word	0x000000c0
        /*026c*/ 	.short	0x0100
        /*026e*/ 	.byte	0x05
	.zero		1


	//   ....[24]....
        /*0270*/ 	.word	0x00000a60
        /*0274*/ 	.word	0x000000ff
        /*0278*/ 	.word	0x000000b8
        /*027c*/ 	.short	0x0100
        /*027e*/ 	.byte	0x05
	.zero		1


	//   ....[25]....
        /*0280*/ 	.word	0x00000a70
        /*0284*/ 	.word	0x000000ff
        /*0288*/ 	.word	0x000000c8
        /*028c*/ 	.short	0x0100
        /*028e*/ 	.byte	0x05
	.zero		1


	//   ....[26]....
        /*0290*/ 	.word	0x00000ba0
        /*0294*/ 	.word	0x000000ff
        /*0298*/ 	.word	0x000000d0
        /*029c*/ 	.short	0x0100
        /*029e*/ 	.byte	0x07
	.zero		1


	//   ....[27]....
        /*02a0*/ 	.word	0x00000bb0
        /*02a4*/ 	.word	0x000000ff
        /*02a8*/ 	.word	0x000000f0
        /*02ac*/ 	.short	0x0100
        /*02ae*/ 	.byte	0x07
	.zero		1


	//   ....[28]....
        /*02b0*/ 	.word	0x00000bc0
        /*02b4*/ 	.word	0x000000ff
        /*02b8*/ 	.word	0x000000d8
        /*02bc*/ 	.short	0x0100
        /*02be*/ 	.byte	0x07
	.zero		1


	//   ....[29]....
        /*02c0*/ 	.word	0x00000bd0
        /*02c4*/ 	.word	0x000000ff
        /*02c8*/ 	.word	0x000000f8
        /*02cc*/ 	.short	0x0100
        /*02ce*/ 	.byte	0x07
	.zero		1


	//   ....[30]....
        /*02d0*/ 	.word	0x00000be0
        /*02d4*/ 	.word	0x000000ff
        /*02d8*/ 	.word	0x000000e0
        /*02dc*/ 	.short	0x0100
        /*02de*/ 	.byte	0x07
	.zero		1


	//   ....[31]....
        /*02e0*/ 	.word	0x00000bf0
        /*02e4*/ 	.word	0x000000ff
        /*02e8*/ 	.word	0x00000100
        /*02ec*/ 	.short	0x0100
        /*02ee*/ 	.byte	0x07
	.zero		1


	//   ....[32]....
        /*02f0*/ 	.word	0x00000c00
        /*02f4*/ 	.word	0x000000ff
        /*02f8*/ 	.word	0x000000e8
        /*02fc*/ 	.short	0x0100
        /*02fe*/ 	.byte	0x07
	.zero		1


	//   ....[33]....
        /*0300*/ 	.word	0x00000c10
        /*0304*/ 	.word	0x000000ff
        /*0308*/ 	.word	0x00000108
        /*030c*/ 	.short	0x0100
        /*030e*/ 	.byte	0x07
	.zero		1


	//   ....[34]....
        /*0310*/ 	.word	0x00000d00
        /*0314*/ 	.word	0x000000ff
        /*0318*/ 	.word	0x00000110
        /*031c*/ 	.short	0x0100
        /*031e*/ 	.byte	0x05
	.zero		1


	//   ....[35]....
        /*0320*/ 	.word	0x00000d10
        /*0324*/ 	.word	0x000000ff
        /*0328*/ 	.word	0x00000120
        /*032c*/ 	.short	0x0100
        /*032e*/ 	.byte	0x05
	.zero		1


	//   ....[36]....
        /*0330*/ 	.word	0x00000d20
        /*0334*/ 	.word	0x000000ff
        /*0338*/ 	.word	0x00000118
        /*033c*/ 	.short	0x0100
        /*033e*/ 	.byte	0x05
	.zero		1


	//   ....[37]....
        /*0340*/ 	.word	0x00000d30
        /*0344*/ 	.word	0x000000ff
        /*0348*/ 	.word	0x00000128
        /*034c*/ 	.short	0x0100
        /*034e*/ 	.byte	0x05
	.zero		1


	//   ....[38]....
        /*0350*/ 	.word	0x00001610
        /*0354*/ 	.word	0x00000003
        /*0358*/ 	.word	0x00000120
        /*035c*/ 	.short	0x010a
        /*035e*/ 	.byte	0xff
	.zero		1


	//   ....[39]....
        /*0360*/ 	.word	0x00001640
        /*0364*/ 	.word	0x00000003
        /*0368*/ 	.word	0x00000110
        /*036c*/ 	.short	0x0101
        /*036e*/ 	.byte	0xff
	.zero		1


	//   ....[40]....
        /*0370*/ 	.word	0x00001710
        /*0374*/ 	.word	0x000000ff
        /*0378*/ 	.word	0x00000040
        /*037c*/ 	.short	0x010a
        /*037e*/ 	.byte	0x08
	.zero		1


	//   ....[41]....
        /*0380*/ 	.word	0x000017b0
        /*0384*/ 	.word	0x000000ff
        /*0388*/ 	.word	0x00000040
        /*038c*/ 	.short	0x010a
        /*038e*/ 	.byte	0x21
	.zero		1


	//   ....[42]....
        /*0390*/ 	.word	0x00001900
        /*0394*/ 	.word	0x000000ff
        /*0398*/ 	.word	0x00000040
        /*039c*/ 	.short	0x010a
        /*039e*/ 	.byte	0x08
	.zero		1


	//   ....[43]....
        /*03a0*/ 	.word	0x00001a10
        /*03a4*/ 	.word	0x000000ff
        /*03a8*/ 	.word	0x000000a8
        /*03ac*/ 	.short	0x0101
        /*03ae*/ 	.byte	0x04
	.zero		1


	//   ....[44]....
        /*03b0*/ 	.word	0x00001a30
        /*03b4*/ 	.word	0x000000ff
        /*03b8*/ 	.word	0x00000040
        /*03bc*/ 	.short	0x010a
        /*03be*/ 	.byte	0x08
	.zero		1


	//   ....[45]....
        /*03c0*/ 	.word	0x00001ab0
        /*03c4*/ 	.word	0x000000ff
        /*03c8*/ 	.word	0x00000040
        /*03cc*/ 	.short	0x010a
        /*03ce*/ 	.byte	0x11
	.zero		1


	//   ....[46]....
        /*03d0*/ 	.word	0x00001c00
        /*03d4*/ 	.word	0x000000ff
        /*03d8*/ 	.word	0x00000040
        /*03dc*/ 	.short	0x010a
        /*03de*/ 	.byte	0x08
	.zero		1


	//   ....[47]....
        /*03e0*/ 	.word	0x00001d40
        /*03e4*/ 	.word	0x00000002
        /*03e8*/ 	.word	0x000000b0
        /*03ec*/ 	.short	0x010a
        /*03ee*/ 	.byte	0xff
	.zero		1


	//   ....[48]....
        /*03f0*/ 	.word	0x00001e00
        /*03f4*/ 	.word	0x00000002
        /*03f8*/ 	.word	0x00000000
        /*03fc*/ 	.short	0x0101
        /*03fe*/ 	.byte	0xff
	.zero		1


	//   ....[49]....
        /*0400*/ 	.word	0x00002360
        /*0404*/ 	.word	0x000000ff
        /*0408*/ 	.word	0x00000000
        /*040c*/ 	.short	0x010a
        /*040e*/ 	.byte	0x05
	.zero		1


	//   ....[50]....
        /*0410*/ 	.word	0x000023f0
        /*0414*/ 	.word	0x000000ff
        /*0418*/ 	.word	0x00000000
        /*041c*/ 	.short	0x010a
        /*041e*/ 	.byte	0x05
	.zero		1


	//   ....[51]....
        /*0420*/ 	.word	0x00002480
        /*0424*/ 	.word	0x000000ff
        /*0428*/ 	.word	0x00000000
        /*042c*/ 	.short	0x010a
        /*042e*/ 	.byte	0x05
	.zero		1


	//   ....[52]....
        /*0430*/ 	.word	0x00002510
        /*0434*/ 	.word	0x000000ff
        /*0438*/ 	.word	0x00000000
        /*043c*/ 	.short	0x010a
        /*043e*/ 	.byte	0x05
	.zero		1


	//   ....[53]....
        /*0440*/ 	.word	0x000025a0
        /*0444*/ 	.word	0x000000ff
        /*0448*/ 	.word	0x00000000
        /*044c*/ 	.short	0x010a
        /*044e*/ 	.byte	0x05
	.zero		1


	//   ....[54]....
        /*0450*/ 	.word	0x00002630
        /*0454*/ 	.word	0x000000ff
        /*0458*/ 	.word	0x00000000
        /*045c*/ 	.short	0x010a
        /*045e*/ 	.byte	0x05
	.zero		1


	//   ....[55]....
        /*0460*/ 	.word	0x000026c0
        /*0464*/ 	.word	0x000000ff
        /*0468*/ 	.word	0x00000000
        /*046c*/ 	.short	0x010a
        /*046e*/ 	.byte	0x05
	.zero		1


	//   ....[56]....
        /*0470*/ 	.word	0x00002760
        /*0474*/ 	.word	0x00000000
        /*0478*/ 	.word	0x00000000
        /*047c*/ 	.short	0x010a
        /*047e*/ 	.byte	0xff
	.zero		1


	//   ....[57]....
        /*0480*/ 	.word	0x00002880
        /*0484*/ 	.word	0x00000000
        /*0488*/ 	.word	0x00000110
        /*048c*/ 	.short	0x010a
        /*048e*/ 	.byte	0xff
	.zero		1


	//   ....[58]....
        /*0490*/ 	.word	0x000028e0
        /*0494*/ 	.word	0x00000004
        /*0498*/ 	.word	0x00000000
        /*049c*/ 	.short	0x0101
        /*049e*/ 	.byte	0xff
	.zero		1


	//   ....[59]....
        /*04a0*/ 	.word	0x00002900
        /*04a4*/ 	.word	0x000000ff
        /*04a8*/ 	.word	0x000000c0
        /*04ac*/ 	.short	0x010a
        /*04ae*/ 	.byte	0x05
	.zero		1


	//   ....[60]....
        /*04b0*/ 	.word	0x00002a20
        /*04b4*/ 	.word	0x00000000
        /*04b8*/ 	.word	0x000000b0
        /*04bc*/ 	.short	0x010a
        /*04be*/ 	.byte	0xff
	.zero		1


	//   ....[61]....
        /*04c0*/ 	.word	0x00002b30
        /*04c4*/ 	.word	0x00000000
        /*04c8*/ 	.word	0x00000000
        /*04cc*/ 	.short	0x0101
        /*04ce*/ 	.byte	0xff
	.zero		1


	//   ....[62]....
        /*04d0*/ 	.word	0x00002bc0
        /*04d4*/ 	.word	0x000000ff
        /*04d8*/ 	.word	0x000000c0
        /*04dc*/ 	.short	0x0106
        /*04de*/ 	.byte	0x05
	.zero		1


	//   ....[63]....
        /*04e0*/ 	.word	0x00002be0
        /*04e4*/ 	.word	0x000000ff
        /*04e8*/ 	.word	0x000000c0
        /*04ec*/ 	.short	0x010a
        /*04ee*/ 	.byte	0x05
	.zero		1


	//   ....[64]....
        /*04f0*/ 	.word	0x00002c70
        /*04f4*/ 	.word	0x000000ff
        /*04f8*/ 	.word	0x000000c0
        /*04fc*/ 	.short	0x0106
        /*04fe*/ 	.byte	0x04
	.zero		1


	//   ....[65]....
        /*0500*/ 	.word	0x00002cb0
        /*0504*/ 	.word	0x00000000
        /*0508*/ 	.word	0x000000c0
        /*050c*/ 	.short	0x010a
        /*050e*/ 	.byte	0xff
	.zero		1


	//   ....[66]....
        /*0510*/ 	.word	0x000031e0
        /*0514*/ 	.word	0x00000000
        /*0518*/ 	.word	0x000000b0
        /*051c*/ 	.short	0x010a
        /*051e*/ 	.byte	0xff
	.zero		1


	//   ....[67]....
        /*0520*/ 	.word	0x000032e0
        /*0524*/ 	.word	0x00000003
        /*0528*/ 	.word	0x00000000
        /*052c*/ 	.short	0x0101
        /*052e*/ 	.byte	0xff
	.zero		1


	//   ....[68]....
        /*0530*/ 	.word	0x000032f0
        /*0534*/ 	.word	0x000000ff
        /*0538*/ 	.word	0x00000000
        /*053c*/ 	.short	0x010a
        /*053e*/ 	.byte	0x06
	.zero		1


	//   ....[69]....
        /*0540*/ 	.word	0x00003370
        /*0544*/ 	.word	0x000000ff
        /*0548*/ 	.word	0x000000f0
        /*054c*/ 	.short	0x010a
        /*054e*/ 	.byte	0x07
	.zero		1


	//   ....[70]....
        /*0550*/ 	.word	0x00003450
        /*0554*/ 	.word	0x000000ff
        /*0558*/ 	.word	0x00000000
        /*055c*/ 	.short	0x010a
        /*055e*/ 	.byte	0x06
	.zero		1


	//   ....[71]....
        /*0560*/ 	.word	0x00003580
        /*0564*/ 	.word	0x000000ff
        /*0568*/ 	.word	0x00000000
        /*056c*/ 	.short	0x010a
        /*056e*/ 	.byte	0x1a
	.zero		1


	//   ....[72]....
        /*0570*/ 	.word	0x00003820
        /*0574*/ 	.word	0x000000ff
        /*0578*/ 	.word	0x00000000
        /*057c*/ 	.short	0x010a
        /*057e*/ 	.byte	0x06
	.zero		1


	//   ....[73]....
        /*0580*/ 	.word	0x000038b0
        /*0584*/ 	.word	0x000000ff
        /*0588*/ 	.word	0x00000000
        /*058c*/ 	.short	0x010a
        /*058e*/ 	.byte	0x06
	.zero		1


	//   ....[74]....
        /*0590*/ 	.word	0x00003940
        /*0594*/ 	.word	0x000000ff
        /*0598*/ 	.word	0x00000000
        /*059c*/ 	.short	0x010a
        /*059e*/ 	.byte	0x06
	.zero		1


	//   ....[75]....
        /*05a0*/ 	.word	0x000039d0
        /*05a4*/ 	.word	0x000000ff
        /*05a8*/ 	.word	0x00000000
        /*05ac*/ 	.short	0x010a
        /*05ae*/ 	.byte	0x07
	.zero		1


	//   ....[76]....
        /*05b0*/ 	.word	0x00003e30
        /*05b4*/ 	.word	0x00000000
        /*05b8*/ 	.word	0x000000b0
        /*05bc*/ 	.short	0x010a
        /*05be*/ 	.byte	0xff
	.zero		1


	//   ....[77]....
        /*05c0*/ 	.word	0x00003ef0
        /*05c4*/ 	.word	0x00000000
        /*05c8*/ 	.word	0x00000000
        /*05cc*/ 	.short	0x0101
        /*05ce*/ 	.byte	0xff
	.zero		1


	//   ....[78]....
        /*05d0*/ 	.word	0x00004210
        /*05d4*/ 	.word	0x000000ff
        /*05d8*/ 	.word	0x000000a8
        /*05dc*/ 	.short	0x010a
        /*05de*/ 	.byte	0x07
	.zero		1


	//   ....[79]....
        /*05e0*/ 	.word	0x00004400
        /*05e4*/ 	.word	0x000000ff
        /*05e8*/ 	.word	0x00000090
        /*05ec*/ 	.short	0x010a
        /*05ee*/ 	.byte	0x07
	.zero		1


	//   ....[80]....
        /*05f0*/ 	.word	0x000045d0
        /*05f4*/ 	.word	0x000000ff
        /*05f8*/ 	.word	0x00000080
        /*05fc*/ 	.short	0x010b
        /*05fe*/ 	.byte	0x07
	.zero		1


	//   ....[81]....
        /*0600*/ 	.word	0x00004640
        /*0604*/ 	.word	0x000000ff
        /*0608*/ 	.word	0x00000000
        /*060c*/ 	.short	0x0101
        /*060e*/ 	.byte	0x08
	.zero		1


	//   ....[82]....
        /*0610*/ 	.word	0x00004670
        /*0614*/ 	.word	0x000000ff
        /*0618*/ 	.word	0x00000098
        /*061c*/ 	.short	0x010a
        /*061e*/ 	.byte	0x07
	.zero		1


	//   ....[83]....
        /*0620*/ 	.word	0x00004880
        /*0624*/ 	.word	0x000000ff
        /*0628*/ 	.word	0x00000088
        /*062c*/ 	.short	0x010b
        /*062e*/ 	.byte	0x07
	.zero		1


	//   ....[84]....
        /*0630*/ 	.word	0x000048a0
        /*0634*/ 	.word	0x000000ff
        /*0638*/ 	.word	0x00000000
        /*063c*/ 	.short	0x0101
        /*063e*/ 	.byte	0x0d
	.zero		1


	//   ....[85]....
        /*0640*/ 	.word	0x000048d0
        /*0644*/ 	.word	0x000000ff
        /*0648*/ 	.word	0x00000090
        /*064c*/ 	.short	0x010a
        /*064e*/ 	.byte	0x07
	.zero		1


	//   ....[86]....
        /*0650*/ 	.word	0x00004910
        /*0654*/ 	.word	0x00000000
        /*0658*/ 	.word	0x00000098
        /*065c*/ 	.short	0x010a
        /*065e*/ 	.byte	0xff
	.zero		1


	//   ....[87]....
        /*0660*/ 	.word	0x00004c50
        /*0664*/ 	.word	0x00000000
        /*0668*/ 	.word	0x000000b0
        /*066c*/ 	.short	0x010a
        /*066e*/ 	.byte	0xff
	.zero		1


	//   ....[88]....
        /*0670*/ 	.word	0x00004d60
        /*0674*/ 	.word	0x00000000
        /*0678*/ 	.word	0x00000000
        /*067c*/ 	.short	0x0101
        /*067e*/ 	.byte	0xff
	.zero		1


	//   ....[89]....
        /*0680*/ 	.word	0x000057b0
        /*0684*/ 	.word	0x00000000
        /*0688*/ 	.word	0x00000080
        /*068c*/ 	.short	0x010a
        /*068e*/ 	.byte	0xff
	.zero		1


	//   ....[90]....
        /*0690*/ 	.word	0x00005820
        /*0694*/ 	.word	0x00000071
        /*0698*/ 	.word	0x000000d0
        /*069c*/ 	.short	0x010a
        /*069e*/ 	.byte	0xff
	.zero		1


	//   ....[91]....
        /*06a0*/ 	.word	0x00005900
        /*06a4*/ 	.word	0x00000000
        /*06a8*/ 	.word	0x00000080
        /*06ac*/ 	.short	0x010a
        /*06ae*/ 	.byte	0xff
	.zero		1


	//   ....[92]....
        /*06b0*/ 	.word	0x00005a40
        /*06b4*/ 	.word	0x00000000
        /*06b8*/ 	.word	0x00000000
        /*06bc*/ 	.short	0x0101
        /*06be*/ 	.byte	0xff
	.zero		1


	//   ....[93]....
        /*06c0*/ 	.word	0x00005aa0
        /*06c4*/ 	.word	0x00000071
        /*06c8*/ 	.word	0x000000d0
        /*06cc*/ 	.short	0x010a
        /*06ce*/ 	.byte	0xff
	.zero		1


	//   ....[94]....
        /*06d0*/ 	.word	0x000065f0
        /*06d4*/ 	.word	0x00000020
        /*06d8*/ 	.word	0x00000080
        /*06dc*/ 	.short	0x010a
        /*06de*/ 	.byte	0xff
	.zero		1


	//   ....[95]....
        /*06e0*/ 	.word	0x000066b0
        /*06e4*/ 	.word	0x00000020
        /*06e8*/ 	.word	0x00000080
        /*06ec*/ 	.short	0x010a
        /*06ee*/ 	.byte	0xff
	.zero		1


	//   ....[96]....
        /*06f0*/ 	.word	0x000067d0
        /*06f4*/ 	.word	0x00000003
        /*06f8*/ 	.word	0x00000000
        /*06fc*/ 	.short	0x0101
        /*06fe*/ 	.byte	0xff
	.zero		1


	//   ....[97]....
        /*0700*/ 	.word	0x00006c10
        /*0704*/ 	.word	0x000000ff
        /*0708*/ 	.word	0x00000000
        /*070c*/ 	.short	0x0101
        /*070e*/ 	.byte	0x05
	.zero		1


	//   ....[98]....
        /*0710*/ 	.word	0x00007450
        /*0714*/ 	.word	0x00000003
        /*0718*/ 	.word	0x00000120
        /*071c*/ 	.short	0x010a
        /*071e*/ 	.byte	0xff
	.zero		1


	//   ....[99]....
        /*0720*/ 	.word	0x000074b0
        /*0724*/ 	.word	0x00000002
        /*0728*/ 	.word	0x00000040
        /*072c*/ 	.short	0x010a
        /*072e*/ 	.byte	0xff
	.zero		1


	//   ....[100]....
        /*0730*/ 	.word	0x00007510
        /*0734*/ 	.word	0x00000002
        /*0738*/ 	.word	0x00000040
        /*073c*/ 	.short	0x010a
        /*073e*/ 	.byte	0xff
	.zero		1


	//   ....[101]....
        /*0740*/ 	.word	0x00007560
        /*0744*/ 	.word	0x00000002
        /*0748*/ 	.word	0x000000b0
        /*074c*/ 	.short	0x010a
        /*074e*/ 	.byte	0xff
	.zero		1


	//   ....[102]....
        /*0750*/ 	.word	0x000075c0
        /*0754*/ 	.word	0x00000000
        /*0758*/ 	.word	0x00000000
        /*075c*/ 	.short	0x010a
        /*075e*/ 	.byte	0xff
	.zero		1


	//   ....[103]....
        /*0760*/ 	.word	0x00007620
        /*0764*/ 	.word	0x00000000
        /*0768*/ 	.word	0x00000000
        /*076c*/ 	.short	0x010a
        /*076e*/ 	.byte	0xff
	.zero		1


	//   ....[104]....
        /*0770*/ 	.word	0x00007680
        /*0774*/ 	.word	0x00000000
        /*0778*/ 	.word	0x00000000
        /*077c*/ 	.short	0x010a
        /*077e*/ 	.byte	0xff
	.zero		1


	//   ....[105]....
        /*0780*/ 	.word	0x000076e0
        /*0784*/ 	.word	0x00000000
        /*0788*/ 	.word	0x00000000
        /*078c*/ 	.short	0x010a
        /*078e*/ 	.byte	0xff
	.zero		1


	//   ....[106]....
        /*0790*/ 	.word	0x00007740
        /*0794*/ 	.word	0x00000000
        /*0798*/ 	.word	0x00000000
        /*079c*/ 	.short	0x010a
        /*079e*/ 	.byte	0xff
	.zero		1


	//   ....[107]....
        /*07a0*/ 	.word	0x000077a0
        /*07a4*/ 	.word	0x00000000
        /*07a8*/ 	.word	0x00000000
        /*07ac*/ 	.short	0x010a
        /*07ae*/ 	.byte	0xff
	.zero		1


	//   ....[108]....
        /*07b0*/ 	.word	0x00007800
        /*07b4*/ 	.word	0x00000000
        /*07b8*/ 	.word	0x00000000
        /*07bc*/ 	.short	0x010a
        /*07be*/ 	.byte	0xff
	.zero		1


	//   ....[109]....
        /*07c0*/ 	.word	0x00007850
        /*07c4*/ 	.word	0x00000000
        /*07c8*/ 	.word	0x00000110
        /*07cc*/ 	.short	0x010a
        /*07ce*/ 	.byte	0xff
	.zero		1


	//   ....[110]....
        /*07d0*/ 	.word	0x000078b0
        /*07d4*/ 	.word	0x00000000
        /*07d8*/ 	.word	0x000000c0
        /*07dc*/ 	.short	0x010a
        /*07de*/ 	.byte	0xff
	.zero		1


	//   ....[111]....
        /*07e0*/ 	.word	0x00007900
        /*07e4*/ 	.word	0x00000000
        /*07e8*/ 	.word	0x000000b0
        /*07ec*/ 	.short	0x010a
        /*07ee*/ 	.byte	0xff
	.zero		1


	//   ....[112]....
        /*07f0*/ 	.word	0x00007960
        /*07f4*/ 	.word	0x00000000
        /*07f8*/ 	.word	0x000000c0
        /*07fc*/ 	.short	0x010a
        /*07fe*/ 	.byte	0xff
	.zero		1


	//   ....[113]....
        /*0800*/ 	.word	0x000079b0
        /*0804*/ 	.word	0x00000000
        /*0808*/ 	.word	0x000000b0
        /*080c*/ 	.short	0x010a
        /*080e*/ 	.byte	0xff
	.zero		1


	//   ....[114]....
        /*0810*/ 	.word	0x00007a10
        /*0814*/ 	.word	0x00000003
        /*0818*/ 	.word	0x000000f0
        /*081c*/ 	.short	0x010a
        /*081e*/ 	.byte	0xff
	.zero		1


	//   ....[115]....
        /*0820*/ 	.word	0x00007a70
        /*0824*/ 	.word	0x00000000
        /*0828*/ 	.word	0x00000000
        /*082c*/ 	.short	0x010a
        /*082e*/ 	.byte	0xff
	.zero		1


	//   ....[116]....
        /*0830*/ 	.word	0x00007ad0
        /*0834*/ 	.word	0x00000000
        /*0838*/ 	.word	0x00000000
        /*083c*/ 	.short	0x010a
        /*083e*/ 	.byte	0xff
	.zero		1


	//   ....[117]....
        /*0840*/ 	.word	0x00007b30
        /*0844*/ 	.word	0x00000000
        /*0848*/ 	.word	0x00000000
        /*084c*/ 	.short	0x010a
        /*084e*/ 	.byte	0xff
	.zero		1


	//   ....[118]....
        /*0850*/ 	.word	0x00007b90
        /*0854*/ 	.word	0x00000000
        /*0858*/ 	.word	0x00000000
        /*085c*/ 	.short	0x010a
        /*085e*/ 	.byte	0xff
	.zero		1


	//   ....[119]....
        /*0860*/ 	.word	0x00007bf0
        /*0864*/ 	.word	0x00000000
        /*0868*/ 	.word	0x00000000
        /*086c*/ 	.short	0x010a
        /*086e*/ 	.byte	0xff
	.zero		1


	//   ....[120]....
        /*0870*/ 	.word	0x00007c40
        /*0874*/ 	.word	0x00000000
        /*0878*/ 	.word	0x000000b0
        /*087c*/ 	.short	0x010a
        /*087e*/ 	.byte	0xff
	.zero		1


	//   ....[121]....
        /*0880*/ 	.word	0x00007ca0
        /*0884*/ 	.word	0x00000000
        /*0888*/ 	.word	0x000000a8
        /*088c*/ 	.short	0x010a
        /*088e*/ 	.byte	0xff
	.zero		1


	//   ....[122]....
        /*0890*/ 	.word	0x00007d00
        /*0894*/ 	.word	0x00000003
        /*0898*/ 	.word	0x00000090
        /*089c*/ 	.short	0x010a
        /*089e*/ 	.byte	0xff
	.zero		1


	//   ....[123]....
        /*08a0*/ 	.word	0x00007d60
        /*08a4*/ 	.word	0x00000003
        /*08a8*/ 	.word	0x00000098
        /*08ac*/ 	.short	0x010a
        /*08ae*/ 	.byte	0xff
	.zero		1


	//   ....[124]....
        /*08b0*/ 	.word	0x00007dc0
        /*08b4*/ 	.word	0x00000000
        /*08b8*/ 	.word	0x00000090
        /*08bc*/ 	.short	0x010a
        /*08be*/ 	.byte	0xff
	.zero		1


	//   ....[125]....
        /*08c0*/ 	.word	0x00007e10
        /*08c4*/ 	.word	0x00000000
        /*08c8*/ 	.word	0x000000b0
        /*08cc*/ 	.short	0x010a
        /*08ce*/ 	.byte	0xff
	.zero		1


	//   ....[126]....
        /*08d0*/ 	.word	0x00007e60
        /*08d4*/ 	.word	0x00000000
        /*08d8*/ 	.word	0x00000080
        /*08dc*/ 	.short	0x010a
        /*08de*/ 	.byte	0xff
	.zero		1


	//   ....[127]....
        /*08e0*/ 	.word	0x00007eb0
        /*08e4*/ 	.word	0x00000071
        /*08e8*/ 	.word	0x000000d0
        /*08ec*/ 	.short	0x010a
        /*08ee*/ 	.byte	0xff
	.zero		1


	//   ....[128]....
        /*08f0*/ 	.word	0x00007f00
        /*08f4*/ 	.word	0x00000020
        /*08f8*/ 	.word	0x00000080
        /*08fc*/ 	.short	0x010a
        /*08fe*/ 	.byte	0xff
	.zero		1


	//----- nvinfo : EIATTR_NUM_MBARRIERS
	.align		4
.L_47:
        /*0900*/ 	.byte	0x03, 0x38
        /*0902*/ 	.short	0x0026


	//----- nvinfo : EIATTR_EXIT_INSTR_OFFSETS
	.align		4
        /*0904*/ 	.byte	0x04, 0x1c
        /*0906*/ 	.short	(.L_49 - .L_48)


	//   ....[0]....
.L_48:
        /*0908*/ 	.word	0x00002790


	//   ....[1]....
        /*090c*/ 	.word	0x00002c80


	//   ....[2]....
        /*0910*/ 	.word	0x00002ce0


	//   ....[3]....
        /*0914*/ 	.word	0x00003c30


	//   ....[4]....
        /*0918*/ 	.word	0x00004940


	//   ....[5]....
        /*091c*/ 	.word	0x00004980


	//   ....[6]....
        /*0920*/ 	.word	0x00007440


	//----- nvinfo : EIATTR_MAX_THREADS
	.align		4
.L_49:
        /*0924*/ 	.byte	0x04, 0x05
        /*0926*/ 	.short	(.L_51 - .L_50)
.L_50:
        /*0928*/ 	.word	0x00000100
        /*092c*/ 	.word	0x00000001
        /*0930*/ 	.word	0x00000001


	//----- nvinfo : EIATTR_CRS_STACK_SIZE
	.align		4
.L_51:
        /*0934*/ 	.byte	0x04, 0x1e
        /*0936*/ 	.short	(.L_53 - .L_52)
.L_52:
        /*0938*/ 	.word	0x00000000


	//----- nvinfo : EIATTR_CBANK_PARAM_SIZE
	.align		4
.L_53:
        /*093c*/ 	.byte	0x03, 0x19
        /*093e*/ 	.short	0x0800


	//----- nvinfo : EIATTR_PARAM_CBANK
	.align		4
        /*0940*/ 	.byte	0x04, 0x0a
        /*0942*/ 	.short	(.L_55 - .L_54)
	.align		4
.L_54:
        /*0944*/ 	.word	index@(.nv.constant0._ZN7cutlass13device_kernelINS_4gemm6kernel13GemmUniversalIN4cute5tupleIJiiiiEEENS1_10collective13CollectiveMmaINS1_35MainloopSm100TmaUmmaWarpSpecializedILi8ELi2ELi4ENS5_IJNS4_1CILi1EEESB_SB_EEEEENS5_IJNSA_ILi64EEENSA_ILi128EEESF_EEENS_12float_e4m3_tENS5_IJSB_llEEENS_12float_e5m2_tENS5_IJlSB_lEEENS4_8TiledMMAINS4_8MMA_AtomIJNS4_10MMA_TraitsINS4_19SM100_MMA_F8F6F4_SSEJSH_SJ_fSE_SF_NS4_17integral_constantINS4_4UMMA5MajorELSR_1EEENSP_ISR_LSR_0EEENSP_INSQ_7ScaleInELSU_0EEESV_EEEEEENS4_6LayoutISC_NS5_IJNSA_ILi0EEESZ_SZ_EEEEENS5_IJNS4_10UnderscoreES12_S12_EEEEENS4_13SM90_TMA_LOADENS4_14ComposedLayoutINS4_7SwizzleILi2ELi4ELi3EEENS4_18smem_ptr_flag_bitsILi8EEENSY_INS5_IJSE_NSA_ILi8EEEEEENS5_IJSB_SE_EEEEEEEvNS4_8identityES15_NS16_INS17_ILi3ELi4ELi3EEES1A_NSY_INS5_IJS1B_SF_EEENS5_IJSF_SB_EEEEEEEvS1G_EENS_8epilogue10collective18CollectiveEpilogueINS1N_23Sm100TmaWarpSpecializedILi2ELi2ELi32ELb0ELb0EEEJSG_NS5_IJNSY_ISE_SB_EES1S_EEESH_SK_SH_SK_NS1N_6fusion15FusionCallbacksIS1R_NS1U_17LinearCombinationISH_fSH_fLNS_15FloatRoundStyleE2EEESG_S1T_JEEENS4_5SM1004TMEM4LOAD26SM100_TMEM_LOAD_16dp32b32xES15_NS16_IS18_S1A_NSY_INS5_IJS1B_SE_EEENS5_IJSE_SB_EEEEEEENS4_39AutoVectorizingCopyWithAssumedAlignmentILi128EEENS4_14SM90_TMA_STOREES27_S29_S29_EEEvvEEEEvNT_6ParamsE)
        /*0948*/ 	.short	0x0380
        /*094a*/ 	.short	0x0800


	//----- nvinfo : EIATTR_SW_WAR
	.align		4
.L_55:
        /*094c*/ 	.byte	0x04, 0x36
        /*094e*/ 	.short	(.L_57 - .L_56)
.L_56:
        /*0950*/ 	.word	0x00000008
.L_57:


//--------------------- .nv.callgraph             --------------------------
	.section	.nv.callgraph,"",@"SHT_CUDA_CALLGRAPH"
	.align	4
	.sectionentsize	8
	.align		4
        /*0000*/ 	.word	0x00000000
	.align		4
        /*0004*/ 	.word	0xffffffff
	.align		4
        /*0008*/ 	.word	index@(_ZN7cutlass13device_kernelINS_4gemm6kernel13GemmUniversalIN4cute5tupleIJiiiiEEENS1_10collective13CollectiveMmaINS1_35MainloopSm100TmaUmmaWarpSpecializedILi8ELi2ELi4ENS5_IJNS4_1CILi1EEESB_SB_EEEEENS5_IJNSA_ILi64EEENSA_ILi128EEESF_EEENS_12float_e4m3_tENS5_IJSB_llEEENS_12float_e5m2_tENS5_IJlSB_lEEENS4_8TiledMMAINS4_8MMA_AtomIJNS4_10MMA_TraitsINS4_19SM100_MMA_F8F6F4_SSEJSH_SJ_fSE_SF_NS4_17integral_constantINS4_4UMMA5MajorELSR_1EEENSP_ISR_LSR_0EEENSP_INSQ_7ScaleInELSU_0EEESV_EEEEEENS4_6LayoutISC_NS5_IJNSA_ILi0EEESZ_SZ_EEEEENS5_IJNS4_10UnderscoreES12_S12_EEEEENS4_13SM90_TMA_LOADENS4_14ComposedLayoutINS4_7SwizzleILi2ELi4ELi3EEENS4_18smem_ptr_flag_bitsILi8EEENSY_INS5_IJSE_NSA_ILi8EEEEEENS5_IJSB_SE_EEEEEEEvNS4_8identityES15_NS16_INS17_ILi3ELi4ELi3EEES1A_NSY_INS5_IJS1B_SF_EEENS5_IJSF_SB_EEEEEEEvS1G_EENS_8epilogue10collective18CollectiveEpilogueINS1N_23Sm100TmaWarpSpecializedILi2ELi2ELi32ELb0ELb0EEEJSG_NS5_IJNSY_ISE_SB_EES1S_EEESH_SK_SH_SK_NS1N_6fusion15FusionCallbacksIS1R_NS1U_17LinearCombinationISH_fSH_fLNS_15FloatRoundStyleE2EEESG_S1T_JEEENS4_5SM1004TMEM4LOAD26SM100_TMEM_LOAD_16dp32b32xES15_NS16_IS18_S1A_NSY_INS5_IJS1B_SE_EEENS5_IJSE_SB_EEEEEEENS4_39AutoVectorizingCopyWithAssumedAlignmentILi128EEENS4_14SM90_TMA_STOREES27_S29_S29_EEEvvEEEEvNT_6ParamsE)
	.align		4
        /*000c*/ 	.word	index@(__assertfail)
	.align		4
        /*0010*/ 	.word	0x00000000
	.align		4
        /*0014*/ 	.word	0xfffffffe
	.align		4
        /*0018*/ 	.word	0x00000000
	.align		4
        /*001c*/ 	.word	0xfffffffd
	.align		4
        /*0020*/ 	.word	0x00000000
	.align		4
        /*0024*/ 	.word	0xfffffffc


//--------------------- .nv.constant4             --------------------------
	.section	.nv.constant4,"a",@progbits
	.align	8
	.align		8
.nv.constant4:
        /*0000*/ 	.dword	__assertfail
	.align		8
        /*0008*/ 	.dword	__unnamed_1
	.align		8
        /*0010*/ 	.dword	__unnamed_2
	.align		8
        /*0018*/ 	.dword	_ZN40_INTERNAL_aa945648_4_k_cu_a1194267_355674cuda3std3__45__cpo5beginE
	.align		8
        /*0020*/ 	.dword	_ZN40_INTERNAL_aa945648_4_k_cu_a1194267_355674cuda3std3__45__cpo3endE
	.align		8
        /*0028*/ 	.dword	_ZN40_INTERNAL_aa945648_4_k_cu_a1194267_355674cuda3std3__45__cpo6cbeginE
	.align		8
        /*0030*/ 	.dword	_ZN40_INTERNAL_aa945648_4_k_cu_a1194267_355674cuda3std3__45__cpo4cendE
	.align		8
        /*0038*/ 	.dword	_ZN40_INTERNAL_aa945648_4_k_cu_a1194267_355674cuda3std3__442_GLOBAL__N__aa945648_4_k_cu_a1194267_355676ignoreE
	.align		8
        /*0040*/ 	.dword	_ZN40_INTERNAL_aa945648_4_k_cu_a1194267_355674cuda3std3__419piecewise_constructE
	.align		8
        /*0048*/ 	.dword	_ZN40_INTERNAL_aa945648_4_k_cu_a1194267_355674cuda3std3__48in_placeE
	.align		8
        /*0050*/ 	.dword	_ZN40_INTERNAL_aa945648_4_k_cu_a1194267_355674cuda3std6ranges3__45__cpo4swapE
	.align		8
        /*0058*/ 	.dword	_ZN40_INTERNAL_aa945648_4_k_cu_a1194267_355674cuda3std6ranges3__45__cpo9iter_moveE
	.align		8
        /*0060*/ 	.dword	_ZN40_INTERNAL_aa945648_4_k_cu_a1194267_355674cute7productE
	.align		8
        /*0068*/ 	.dword	_ZN40_INTERNAL_aa945648_4_k_cu_a1194267_355674cute1_E
	.align		8
        /*0070*/ 	.dword	$str$25
	.align		8
        /*0078*/ 	.dword	$str$26
	.align		8
        /*0080*/ 	.dword	$str$27
	.align		8
        /*0088*/ 	.dword	$str$28


//--------------------- .text._ZN7cutlass13device_kernelINS_4gemm6kernel13GemmUniversalIN4cute5tupleIJiiiiEEENS1_10collective13CollectiveMmaINS1_35MainloopSm100TmaUmmaWarpSpecializedILi8ELi2ELi4ENS5_IJNS4_1CILi1EEESB_SB_EEEEENS5_IJNSA_ILi64EEENSA_ILi128EEESF_EEENS_12float_e4m3_tENS5_IJSB_llEEENS_12float_e5m2_tENS5_IJlSB_lEEENS4_8TiledMMAINS4_8MMA_AtomIJNS4_10MMA_TraitsINS4_19SM100_MMA_F8F6F4_SSEJSH_SJ_fSE_SF_NS4_17integral_constantINS4_4UMMA5MajorELSR_1EEENSP_ISR_LSR_0EEENSP_INSQ_7ScaleInELSU_0EEESV_EEEEEENS4_6LayoutISC_NS5_IJNSA_ILi0EEESZ_SZ_EEEEENS5_IJNS4_10UnderscoreES12_S12_EEEEENS4_13SM90_TMA_LOADENS4_14ComposedLayoutINS4_7SwizzleILi2ELi4ELi3EEENS4_18smem_ptr_flag_bitsILi8EEENSY_INS5_IJSE_NSA_ILi8EEEEEENS5_IJSB_SE_EEEEEEEvNS4_8identityES15_NS16_INS17_ILi3ELi4ELi3EEES1A_NSY_INS5_IJS1B_SF_EEENS5_IJSF_SB_EEEEEEEvS1G_EENS_8epilogue10collective18CollectiveEpilogueINS1N_23Sm100TmaWarpSpecializedILi2ELi2ELi32ELb0ELb0EEEJSG_NS5_IJNSY_ISE_SB_EES1S_EEESH_SK_SH_SK_NS1N_6fusion15FusionCallbacksIS1R_NS1U_17LinearCombinationISH_fSH_fLNS_15FloatRoundStyleE2EEESG_S1T_JEEENS4_5SM1004TMEM4LOAD26SM100_TMEM_LOAD_16dp32b32xES15_NS16_IS18_S1A_NSY_INS5_IJS1B_SE_EEENS5_IJSE_SB_EEEEEEENS4_39AutoVectorizingCopyWithAssumedAlignmentILi128EEENS4_14SM90_TMA_STOREES27_S29_S29_EEEvvEEEEvNT_6ParamsE --------------------------
	.section	.text._ZN7cutlass13device_kernelINS_4gemm6kernel13GemmUniversalIN4cute5tupleIJiiiiEEENS1_10collective13CollectiveMmaINS1_35MainloopSm100TmaUmmaWarpSpecializedILi8ELi2ELi4ENS5_IJNS4_1CILi1EEESB_SB_EEEEENS5_IJNSA_ILi64EEENSA_ILi128EEESF_EEENS_12float_e4m3_tENS5_IJSB_llEEENS_12float_e5m2_tENS5_IJlSB_lEEENS4_8TiledMMAINS4_8MMA_AtomIJNS4_10MMA_TraitsINS4_19SM100_MMA_F8F6F4_SSEJSH_SJ_fSE_SF_NS4_17integral_constantINS4_4UMMA5MajorELSR_1EEENSP_ISR_LSR_0EEENSP_INSQ_7ScaleInELSU_0EEESV_EEEEEENS4_6LayoutISC_NS5_IJNSA_ILi0EEESZ_SZ_EEEEENS5_IJNS4_10UnderscoreES12_S12_EEEEENS4_13SM90_TMA_LOADENS4_14ComposedLayoutINS4_7SwizzleILi2ELi4ELi3EEENS4_18smem_ptr_flag_bitsILi8EEENSY_INS5_IJSE_NSA_ILi8EEEEEENS5_IJSB_SE_EEEEEEEvNS4_8identityES15_NS16_INS17_ILi3ELi4ELi3EEES1A_NSY_INS5_IJS1B_SF_EEENS5_IJSF_SB_EEEEEEEvS1G_EENS_8epilogue10collective18CollectiveEpilogueINS1N_23Sm100TmaWarpSpecializedILi2ELi2ELi32ELb0ELb0EEEJSG_NS5_IJNSY_ISE_SB_EES1S_EEESH_SK_SH_SK_NS1N_6fusion15FusionCallbacksIS1R_NS1U_17LinearCombinationISH_fSH_fLNS_15FloatRoundStyleE2EEESG_S1T_JEEENS4_5SM1004TMEM4LOAD26SM100_TMEM_LOAD_16dp32b32xES15_NS16_IS18_S1A_NSY_INS5_IJS1B_SE_EEENS5_IJSE_SB_EEEEEEENS4_39AutoVectorizingCopyWithAssumedAlignmentILi128EEENS4_14SM90_TMA_STOREES27_S29_S29_EEEvvEEEEvNT_6ParamsE,"ax",@progbits
	.align	128
.text._ZN7cutlass13device_kernelINS_4gemm6kernel13GemmUniversalIN4cute5tupleIJiiiiEEENS1_10collective13CollectiveMmaINS1_35MainloopSm100TmaUmmaWarpSpecializedILi8ELi2ELi4ENS5_IJNS4_1CILi1EEESB_SB_EEEEENS5_IJNSA_ILi64EEENSA_ILi128EEESF_EEENS_12float_e4m3_tENS5_IJSB_llEEENS_12float_e5m2_tENS5_IJlSB_lEEENS4_8TiledMMAINS4_8MMA_AtomIJNS4_10MMA_TraitsINS4_19SM100_MMA_F8F6F4_SSEJSH_SJ_fSE_SF_NS4_17integral_constantINS4_4UMMA5MajorELSR_1EEENSP_ISR_LSR_0EEENSP_INSQ_7ScaleInELSU_0EEESV_EEEEEENS4_6LayoutISC_NS5_IJNSA_ILi0EEESZ_SZ_EEEEENS5_IJNS4_10UnderscoreES12_S12_EEEEENS4_13SM90_TMA_LOADENS4_14ComposedLayoutINS4_7SwizzleILi2ELi4ELi3EEENS4_18smem_ptr_flag_bitsILi8EEENSY_INS5_IJSE_NSA_ILi8EEEEEENS5_IJSB_SE_EEEEEEEvNS4_8identityES15_NS16_INS17_ILi3ELi4ELi3EEES1A_NSY_INS5_IJS1B_SF_EEENS5_IJSF_SB_EEEEEEEvS1G_EENS_8epilogue10collective18CollectiveEpilogueINS1N_23Sm100TmaWarpSpecializedILi2ELi2ELi32ELb0ELb0EEEJSG_NS5_IJNSY_ISE_SB_EES1S_EEESH_SK_SH_SK_NS1N_6fusion15FusionCallbacksIS1R_NS1U_17LinearCombinationISH_fSH_fLNS_15FloatRoundStyleE2EEESG_S1T_JEEENS4_5SM1004TMEM4LOAD26SM100_TMEM_LOAD_16dp32b32xES15_NS16_IS18_S1A_NSY_INS5_IJS1B_SE_EEENS5_IJSE_SB_EEEEEEENS4_39AutoVectorizingCopyWithAssumedAlignmentILi128EEENS4_14SM90_TMA_STOREES27_S29_S29_EEEvvEEEEvNT_6ParamsE:
        .type           _ZN7cutlass13device_kernelINS_4gemm6kernel13GemmUniversalIN4cute5tupleIJiiiiEEENS1_10collective13CollectiveMmaINS1_35MainloopSm100TmaUmmaWarpSpecializedILi8ELi2ELi4ENS5_IJNS4_1CILi1EEESB_SB_EEEEENS5_IJNSA_ILi64EEENSA_ILi128EEESF_EEENS_12float_e4m3_tENS5_IJSB_llEEENS_12float_e5m2_tENS5_IJlSB_lEEENS4_8TiledMMAINS4_8MMA_AtomIJNS4_10MMA_TraitsINS4_19SM100_MMA_F8F6F4_SSEJSH_SJ_fSE_SF_NS4_17integral_constantINS4_4UMMA5MajorELSR_1EEENSP_ISR_LSR_0EEENSP_INSQ_7ScaleInELSU_0EEESV_EEEEEENS4_6LayoutISC_NS5_IJNSA_ILi0EEESZ_SZ_EEEEENS5_IJNS4_10UnderscoreES12_S12_EEEEENS4_13SM90_TMA_LOADENS4_14ComposedLayoutINS4_7SwizzleILi2ELi4ELi3EEENS4_18smem_ptr_flag_bitsILi8EEENSY_INS5_IJSE_NSA_ILi8EEEEEENS5_IJSB_SE_EEEEEEEvNS4_8identityES15_NS16_INS17_ILi3ELi4ELi3EEES1A_NSY_INS5_IJS1B_SF_EEENS5_IJSF_SB_EEEEEEEvS1G_EENS_8epilogue10collective18CollectiveEpilogueINS1N_23Sm100TmaWarpSpecializedILi2ELi2ELi32ELb0ELb0EEEJSG_NS5_IJNSY_ISE_SB_EES1S_EEESH_SK_SH_SK_NS1N_6fusion15FusionCallbacksIS1R_NS1U_17LinearCombinationISH_fSH_fLNS_15FloatRoundStyleE2EEESG_S1T_JEEENS4_5SM1004TMEM4LOAD26SM100_TMEM_LOAD_16dp32b32xES15_NS16_IS18_S1A_NSY_INS5_IJS1B_SE_EEENS5_IJSE_SB_EEEEEEENS4_39AutoVectorizingCopyWithAssumedAlignmentILi128EEENS4_14SM90_TMA_STOREES27_S29_S29_EEEvvEEEEvNT_6ParamsE,@function
        .size           _ZN7cutlass13device_kernelINS_4gemm6kernel13GemmUniversalIN4cute5tupleIJiiiiEEENS1_10collective13CollectiveMmaINS1_35MainloopSm100TmaUmmaWarpSpecializedILi8ELi2ELi4ENS5_IJNS4_1CILi1EEESB_SB_EEEEENS5_IJNSA_ILi64EEENSA_ILi128EEESF_EEENS_12float_e4m3_tENS5_IJSB_llEEENS_12float_e5m2_tENS5_IJlSB_lEEENS4_8TiledMMAINS4_8MMA_AtomIJNS4_10MMA_TraitsINS4_19SM100_MMA_F8F6F4_SSEJSH_SJ_fSE_SF_NS4_17integral_constantINS4_4UMMA5MajorELSR_1EEENSP_ISR_LSR_0EEENSP_INSQ_7ScaleInELSU_0EEESV_EEEEEENS4_6LayoutISC_NS5_IJNSA_ILi0EEESZ_SZ_EEEEENS5_IJNS4_10UnderscoreES12_S12_EEEEENS4_13SM90_TMA_LOADENS4_14ComposedLayoutINS4_7SwizzleILi2ELi4ELi3EEENS4_18smem_ptr_flag_bitsILi8EEENSY_INS5_IJSE_NSA_ILi8EEEEEENS5_IJSB_SE_EEEEEEEvNS4_8identityES15_NS16_INS17_ILi3ELi4ELi3EEES1A_NSY_INS5_IJS1B_SF_EEENS5_IJSF_SB_EEEEEEEvS1G_EENS_8epilogue10collective18CollectiveEpilogueINS1N_23Sm100TmaWarpSpecializedILi2ELi2ELi32ELb0ELb0EEEJSG_NS5_IJNSY_ISE_SB_EES1S_EEESH_SK_SH_SK_NS1N_6fusion15FusionCallbacksIS1R_NS1U_17LinearCombinationISH_fSH_fLNS_15FloatRoundStyleE2EEESG_S1T_JEEENS4_5SM1004TMEM4LOAD26SM100_TMEM_LOAD_16dp32b32xES15_NS16_IS18_S1A_NSY_INS5_IJS1B_SE_EEENS5_IJSE_SB_EEEEEEENS4_39AutoVectorizingCopyWithAssumedAlignmentILi128EEENS4_14SM90_TMA_STOREES27_S29_S29_EEEvvEEEEvNT_6ParamsE,(.L_x_154 - _ZN7cutlass13device_kernelINS_4gemm6kernel13GemmUniversalIN4cute5tupleIJiiiiEEENS1_10collective13CollectiveMmaINS1_35MainloopSm100TmaUmmaWarpSpecializedILi8ELi2ELi4ENS5_IJNS4_1CILi1EEESB_SB_EEEEENS5_IJNSA_ILi64EEENSA_ILi128EEESF_EEENS_12float_e4m3_tENS5_IJSB_llEEENS_12float_e5m2_tENS5_IJlSB_lEEENS4_8TiledMMAINS4_8MMA_AtomIJNS4_10MMA_TraitsINS4_19SM100_MMA_F8F6F4_SSEJSH_SJ_fSE_SF_NS4_17integral_constantINS4_4UMMA5MajorELSR_1EEENSP_ISR_LSR_0EEENSP_INSQ_7ScaleInELSU_0EEESV_EEEEEENS4_6LayoutISC_NS5_IJNSA_ILi0EEESZ_SZ_EEEEENS5_IJNS4_10UnderscoreES12_S12_EEEEENS4_13SM90_TMA_LOADENS4_14ComposedLayoutINS4_7SwizzleILi2ELi4ELi3EEENS4_18smem_ptr_flag_bitsILi8EEENSY_INS5_IJSE_NSA_ILi8EEEEEENS5_IJSB_SE_EEEEEEEvNS4_8identityES15_NS16_INS17_ILi3ELi4ELi3EEES1A_NSY_INS5_IJS1B_SF_EEENS5_IJSF_SB_EEEEEEEvS1G_EENS_8epilogue10collective18CollectiveEpilogueINS1N_23Sm100TmaWarpSpecializedILi2ELi2ELi32ELb0ELb0EEEJSG_NS5_IJNSY_ISE_SB_EES1S_EEESH_SK_SH_SK_NS1N_6fusion15FusionCallbacksIS1R_NS1U_17LinearCombinationISH_fSH_fLNS_15FloatRoundStyleE2EEESG_S1T_JEEENS4_5SM1004TMEM4LOAD26SM100_TMEM_LOAD_16dp32b32xES15_NS16_IS18_S1A_NSY_INS5_IJS1B_SE_EEENS5_IJSE_SB_EEEEEEENS4_39AutoVectorizingCopyWithAssumedAlignmentILi128EEENS4_14SM90_TMA_STOREES27_S29_S29_EEEvvEEEEvNT_6ParamsE)
        .other          _ZN7cutlass13device_kernelINS_4gemm6kernel13GemmUniversalIN4cute5tupleIJiiiiEEENS1_10collective13CollectiveMmaINS1_35MainloopSm100TmaUmmaWarpSpecializedILi8ELi2ELi4ENS5_IJNS4_1CILi1EEESB_SB_EEEEENS5_IJNSA_ILi64EEENSA_ILi128EEESF_EEENS_12float_e4m3_tENS5_IJSB_llEEENS_12float_e5m2_tENS5_IJlSB_lEEENS4_8TiledMMAINS4_8MMA_AtomIJNS4_10MMA_TraitsINS4_19SM100_MMA_F8F6F4_SSEJSH_SJ_fSE_SF_NS4_17integral_constantINS4_4UMMA5MajorELSR_1EEENSP_ISR_LSR_0EEENSP_INSQ_7ScaleInELSU_0EEESV_EEEEEENS4_6LayoutISC_NS5_IJNSA_ILi0EEESZ_SZ_EEEEENS5_IJNS4_10UnderscoreES12_S12_EEEEENS4_13SM90_TMA_LOADENS4_14ComposedLayoutINS4_7SwizzleILi2ELi4ELi3EEENS4_18smem_ptr_flag_bitsILi8EEENSY_INS5_IJSE_NSA_ILi8EEEEEENS5_IJSB_SE_EEEEEEEvNS4_8identityES15_NS16_INS17_ILi3ELi4ELi3EEES1A_NSY_INS5_IJS1B_SF_EEENS5_IJSF_SB_EEEEEEEvS1G_EENS_8epilogue10collective18CollectiveEpilogueINS1N_23Sm100TmaWarpSpecializedILi2ELi2ELi32ELb0ELb0EEEJSG_NS5_IJNSY_ISE_SB_EES1S_EEESH_SK_SH_SK_NS1N_6fusion15FusionCallbacksIS1R_NS1U_17LinearCombinationISH_fSH_fLNS_15FloatRoundStyleE2EEESG_S1T_JEEENS4_5SM1004TMEM4LOAD26SM100_TMEM_LOAD_16dp32b32xES15_NS16_IS18_S1A_NSY_INS5_IJS1B_SE_EEENS5_IJSE_SB_EEEEEEENS4_39AutoVectorizingCopyWithAssumedAlignmentILi128EEENS4_14SM90_TMA_STOREES27_S29_S29_EEEvvEEEEvNT_6ParamsE,@"STO_CUDA_ENTRY STV_DEFAULT"
_ZN7cutlass13device_kernelINS_4gemm6kernel13GemmUniversalIN4cute5tupleIJiiiiEEENS1_10collective13CollectiveMmaINS1_35MainloopSm100TmaUmmaWarpSpecializedILi8ELi2ELi4ENS5_IJNS4_1CILi1EEESB_SB_EEEEENS5_IJNSA_ILi64EEENSA_ILi128EEESF_EEENS_12float_e4m3_tENS5_IJSB_llEEENS_12float_e5m2_tENS5_IJlSB_lEEENS4_8TiledMMAINS4_8MMA_AtomIJNS4_10MMA_TraitsINS4_19SM100_MMA_F8F6F4_SSEJSH_SJ_fSE_SF_NS4_17integral_constantINS4_4UMMA5MajorELSR_1EEENSP_ISR_LSR_0EEENSP_INSQ_7ScaleInELSU_0EEESV_EEEEEENS4_6LayoutISC_NS5_IJNSA_ILi0EEESZ_SZ_EEEEENS5_IJNS4_10UnderscoreES12_S12_EEEEENS4_13SM90_TMA_LOADENS4_14ComposedLayoutINS4_7SwizzleILi2ELi4ELi3EEENS4_18smem_ptr_flag_bitsILi8EEENSY_INS5_IJSE_NSA_ILi8EEEEEENS5_IJSB_SE_EEEEEEEvNS4_8identityES15_NS16_INS17_ILi3ELi4ELi3EEES1A_NSY_INS5_IJS1B_SF_EEENS5_IJSF_SB_EEEEEEEvS1G_EENS_8epilogue10collective18CollectiveEpilogueINS1N_23Sm100TmaWarpSpecializedILi2ELi2ELi32ELb0ELb0EEEJSG_NS5_IJNSY_ISE_SB_EES1S_EEESH_SK_SH_SK_NS1N_6fusion15FusionCallbacksIS1R_NS1U_17LinearCombinationISH_fSH_fLNS_15FloatRoundStyleE2EEESG_S1T_JEEENS4_5SM1004TMEM4LOAD26SM100_TMEM_LOAD_16dp32b32xES15_NS16_IS18_S1A_NSY_INS5_IJS1B_SE_EEENS5_IJSE_SB_EEEEEEENS4_39AutoVectorizingCopyWithAssumedAlignmentILi128EEENS4_14SM90_TMA_STOREES27_S29_S29_EEEvvEEEEvNT_6ParamsE:
[----:B------:R-:W1:Y:S01]  /*0000*/  LDC R1, c[0x0][0x37c] ;  /* 0x0000df00ff017b82 */ /* 0x000e620000000800 */
[----:B------:R-:W2:Y:S01]  /*0010*/  S2R R108, SR_TID.X ;  /* 0x00000000006c7919 */ /* 0x000ea20000002100 */
[----:B------:R-:W3:Y:S01]  /*0020*/  LDCU.64 UR4, c[0x0][0x890] ;  /* 0x00011200ff0477ac */ /* 0x000ee20008000a00 */
[----:B------:R-:W-:Y:S02]  /*0030*/  PRMT R95, RZ, 0x7610, R95 ;  /* 0x00007610ff5f7816 */ /* 0x000fe4000000005f */
[----:B------:R-:W-:Y:S01]  /*0040*/  ELECT P5, URZ, PT ;  /* 0x0000000000ff782f */ /* 0x000fe200038a0000 */
[----:B------:R-:W4:Y:S01]  /*0050*/  LDCU.64 UR46, c[0x0][0x358] ;  /* 0x00006b00ff2e77ac */ /* 0x000f220008000a00 */
[----:B---3--:R-:W-:-:S04]  /*0060*/  UISETP.NE.U32.AND UP0, UPT, UR4, URZ, UPT ;  /* 0x000000ff0400728c */ /* 0x008fc8000bf05070 */
[----:B------:R-:W-:Y:S01]  /*0070*/  UISETP.NE.AND.EX UP0, UPT, UR5, URZ, UPT, UP0 ;  /* 0x000000ff0500728c */ /* 0x000fe2000bf05300 */
[----:B--2---:R-:W-:-:S05]  /*0080*/  SHF.R.U32.HI R101, RZ, 0x5, R108 ;  /* 0x00000005ff657819 */ /* 0x004fca000001166c */
[----:B------:R-:W2:Y:S02]  /*0090*/  SHFL.IDX PT, R0, R101, RZ, 0x1f ;  /* 0x00001fff65007589 */ /* 0x000ea400000e0000 */
[----:B--2---:R-:W-:Y:S01]  /*00a0*/  R2UR UR8, R0 ;  /* 0x00000000000872ca */ /* 0x004fe200000e0000 */
[----:B-1--4-:R-:W-:-:S14]  /*00b0*/  BRA.U UP0, `(.L_x_0) ;  /* 0x00000001002c7547 */ /* 0x012fdc000b800000 */
[----:B------:R-:W1:Y:S02]  /*00c0*/  LDCU.64 UR6, c[0x0][0x888] ;  /* 0x00011100ff0677ac */ /* 0x000e640008000a00 */
[----:B-1----:R-:W-:-:S04]  /*00d0*/  UISETP.NE.U32.AND UP0, UPT, UR6, URZ, UPT ;  /* 0x000000ff0600728c */ /* 0x002fc8000bf05070 */
[----:B------:R-:W-:-:S09]  /*00e0*/  UISETP.NE.AND.EX UP0, UPT, UR7, URZ, UPT, UP0 ;  /* 0x000000ff0700728c */ /* 0x000fd2000bf05300 */
[----:B------:R-:W-:Y:S05]  /*00f0*/  BRA.U !UP0, `(.L_x_1) ;  /* 0x0000000108107547 */ /* 0x000fea000b800000 */
[----:B------:R-:W1:Y:S02]  /*0100*/  LDC.64 R2, c[0x0][0x888] ;  /* 0x00022200ff027b82 */ /* 0x000e640000000a00 */
[----:B-1----:R1:W5:Y:S01]  /*0110*/  LDG.E R49, desc[UR46][R2.64] ;  /* 0x0000002e02317981 */ /* 0x002362000c1e1900 */
[----:B------:R-:W-:Y:S01]  /*0120*/  HFMA2 R95, -RZ, RZ, 0, 5.9604644775390625e-08 ;  /* 0x00000001ff5f7431 */ /* 0x000fe200000001ff */
[----:B------:R-:W-:Y:S05]  /*0130*/  BRA `(.L_x_0) ;  /* 0x00000000000c7947 */ /* 0x000fea0003800000 */
.L_x_1:
[----:B------:R-:W1:Y:S01]  /*0140*/  LDCU UR6, c[0x0][0x880] ;  /* 0x00011000ff0677ac */ /* 0x000e620008000800 */
[----:B------:R-:W-:Y:S01]  /*0150*/  HFMA2 R95, -RZ, RZ, 0, 5.9604644775390625e-08 ;  /* 0x00000001ff5f7431 */ /* 0x000fe200000001ff */
[----:B-1----:R-:W-:-:S07]  /*0160*/  MOV R49, UR6 ;  /* 0x0000000600317c02 */ /* 0x002fce0008000f00 */
.L_x_0:
[----:B------:R-:W2:Y:S02]  /*0170*/  LDCU.64 UR6, c[0x0][0x8b0] ;  /* 0x00011600ff0677ac */ /* 0x000ea40008000a00 */
[----:B--2---:R-:W-:-:S04]  /*0180*/  UISETP.NE.U32.AND UP0, UPT, UR6, URZ, UPT ;  /* 0x000000ff0600728c */ /* 0x004fc8000bf05070 */
[----:B------:R-:W-:-:S09]  /*0190*/  UISETP.NE.AND.EX UP0, UPT, UR7, URZ, UPT, UP0 ;  /* 0x000000ff0700728c */ /* 0x000fd2000bf05300 */
[----:B------:R-:W-:Y:S05]  /*01a0*/  BRA.U UP0, `(.L_x_2) ;  /* 0x0000000100247547 */ /* 0x000fea000b800000 */
[----:B------:R-:W2:Y:S02]  /*01b0*/  LDCU.64 UR6, c[0x0][0x8a8] ;  /* 0x00011500ff0677ac */ /* 0x000ea40008000a00 */
[----:B--2---:R-:W-:-:S04]  /*01c0*/  UISETP.NE.U32.AND UP0, UPT, UR6, URZ, UPT ;  /* 0x000000ff0600728c */ /* 0x004fc8000bf05070 */
[----:B------:R-:W-:-:S09]  /*01d0*/  UISETP.NE.AND.EX UP0, UPT, UR7, URZ, UPT, UP0 ;  /* 0x000000ff0700728c */ /* 0x000fd2000bf05300 */
[----:B------:R-:W-:Y:S05]  /*01e0*/  BRA.U !UP0, `(.L_x_3) ;  /* 0x00000001080c7547 */ /* 0x000fea000b800000 */
[----:B-1----:R-:W1:Y:S02]  /*01f0*/  LDC.64 R2, c[0x0][0x8a8] ;  /* 0x00022a00ff027b82 */ /* 0x002e640000000a00 */
[----:B-1----:R2:W5:Y:S01]  /*0200*/  LDG.E R47, desc[UR46][R2.64] ;  /* 0x0000002e022f7981 */ /* 0x002562000c1e1900 */
[----:B------:R-:W-:Y:S05]  /*0210*/  BRA `(.L_x_2) ;  /* 0x0000000000087947 */ /* 0x000fea0003800000 */
.L_x_3:
[----:B------:R-:W2:Y:S02]  /*0220*/  LDCU UR6, c[0x0][0x8a0] ;  /* 0x00011400ff0677ac */ /* 0x000ea40008000800 */
[----:B--2---:R-:W-:Y:S02]  /*0230*/  MOV R47, UR6 ;  /* 0x00000006002f7c02 */ /* 0x004fe40008000f00 */
.L_x_2:
[----:B------:R-:W-:Y:S01]  /*0240*/  IMAD.U32 R0, RZ, RZ, UR8 ;  /* 0x00000008ff007e24 */ /* 0x000fe2000f8e00ff */
[----:B------:R-:W-:Y:S04]  /*0250*/  BSSY.RECONVERGENT B0, `(.L_x_4) ;  /* 0x000000c000007945 */ /* 0x000fe80003800200 */
[C---:B------:R-:W-:Y:S02]  /*0260*/  ISETP.NE.OR P1, PT, R0.reuse, 0x1, !P5 ;  /* 0x000000010000780c */ /* 0x040fe40006f25670 */
[----:B------:R-:W-:-:S11]  /*0270*/  ISETP.NE.OR P0, PT, R0, 0x3, !P5 ;  /* 0x000000030000780c */ /* 0x000fd60006f05670 */
[----:B------:R-:W-:Y:S05]  /*0280*/  @P1 BRA `(.L_x_5) ;  /* 0x0000000000201947 */ /* 0x000fea0003800000 */
[----:B------:R-:W3:Y:S02]  /*0290*/  LDCU.64 UR6, c[0x0][0x348] ;  /* 0x00006900ff0677ac */ /* 0x000ee40008000a00 */
[----:B---3--:R-:W-:Y:S02]  /*02a0*/  UIADD3 UR10, UP1, UPT, UR6, 0x80, URZ ;  /* 0x00000080060a7890 */ /* 0x008fe4000ff3e0ff */
[----:B------:R-:W-:Y:S02]  /*02b0*/  UIADD3 UR6, UP0, UPT, UR6, 0x180, URZ ;  /* 0x0000018006067890 */ /* 0x000fe4000ff1e0ff */
[----:B------:R-:W-:Y:S02]  /*02c0*/  UIADD3.X UR11, UPT, UPT, URZ, UR7, URZ, UP1, !UPT ;  /* 0x00000007ff0b7290 */ /* 0x000fe40008ffe4ff */
[----:B------:R-:W-:-:S07]  /*02d0*/  UIADD3.X UR7, UPT, UPT, URZ, UR7, URZ, UP0, !UPT ;  /* 0x00000007ff077290 */ /* 0x000fce00087fe4ff */
[----:B------:R3:W-:Y:S02]  /*02e0*/  UTMACCTL.PF [UR10] ;  /* 0x000000000a0079b9 */ /* 0x0007e40008040000 */
[----:B------:R3:W-:Y:S02]  /*02f0*/  UTMACCTL.PF [UR6] ;  /* 0x00000000060079b9 */ /* 0x0007e40008040000 */
[----:B---3--:R-:W-:Y:S01]  /*0300*/  NOP ;  /* 0x0000000000007918 */ /* 0x008fe20000000000 */
.L_x_5:
[----:B------:R-:W-:Y:S05]  /*0310*/  BSYNC.RECONVERGENT B0 ;  /* 0x0000000000007941 */ /* 0x000fea0003800200 */
.L_x_4:
[----:B------:R-:W-:Y:S04]  /*0320*/  BSSY.RECONVERGENT B0, `(.L_x_6) ;  /* 0x000000a000007945 */ /* 0x000fe80003800200 */
        /* <DEDUP_REMOVED lines=9> */
.L_x_7:
[----:B------:R-:W-:Y:S05]  /*03c0*/  BSYNC.RECONVERGENT B0 ;  /* 0x0000000000007941 */ /* 0x000fea0003800200 */
.L_x_6:
[----:B------:R-:W3:Y:S01]  /*03d0*/  LDCU.64 UR6, c[0x0][0x888] ;  /* 0x00011100ff0677ac */ /* 0x000ee20008000a00 */
[----:B------:R-:W-:Y:S02]  /*03e0*/  UISETP.EQ.U32.AND UP1, UPT, UR4, URZ, UPT ;  /* 0x000000ff0400728c */ /* 0x000fe4000bf22070 */
[----:B------:R-:W-:Y:S02]  /*03f0*/  UPLOP3.LUT UP2, UPT, UPT, UPT, UPT, 0x80, 0x8 ;  /* 0x000000000008789c */ /* 0x000fe40003f4f070 */
[----:B---3--:R-:W-:-:S04]  /*0400*/  UISETP.NE.U32.AND UP0, UPT, UR6, URZ, UPT ;  /* 0x000000ff0600728c */ /* 0x008fc8000bf05070 */
[----:B------:R-:W-:-:S04]  /*0410*/  UISETP.NE.AND.EX UP0, UPT, UR7, URZ, UPT, UP0 ;  /* 0x000000ff0700728c */ /* 0x000fc8000bf05300 */
[----:B------:R-:W-:-:S04]  /*0420*/  UISETP.EQ.OR.EX UP3, UPT, UR5, URZ, !UP0, UP1 ;  /* 0x000000ff0500728c */ /* 0x000fc8000c762710 */
[----:B------:R-:W-:-:S05]  /*0430*/  UP2UR UR50, UPR, URZ, 0x8 ;  /* 0x00000008ff327883 */ /* 0x000fca0008000000 */
[----:B------:R-:W-:Y:S07]  /*0440*/  BRA.U !UP3, `(.L_x_8) ;  /* 0x000000010b207547 */ /* 0x000fee000b800000 */
[----:B------:R-:W-:Y:S01]  /*0450*/  UISETP.NE.U32.AND UP2, UPT, UR4, URZ, UPT ;  /* 0x000000ff0400728c */ /* 0x000fe2000bf45070 */
[----:B-----5:R-:W-:Y:S01]  /*0460*/  FSETP.NEU.AND P0, PT, R49, RZ, PT ;  /* 0x000000ff3100720b */ /* 0x020fe20003f0d000 */
[----:B------:R-:W-:Y:S02]  /*0470*/  USEL UR4, URZ, 0xffffffff, UP0 ;  /* 0xffffffffff047887 */ /* 0x000fe40008000000 */
[----:B------:R-:W-:-:S10]  /*0480*/  UISETP.NE.AND.EX UP2, UPT, UR5, URZ, UPT, UP2 ;  /* 0x000000ff0500728c */ /* 0x000fd4000bf45320 */
[----:B------:R-:W-:Y:S01]  /*0490*/  VOTEU.ANY UP1, P0 ;  /* 0x0000000000ff7886 */ /* 0x000fe20000020100 */
[----:B------:R-:W-:-:S04]  /*04a0*/  @!UP2 USEL UR4, URZ, 0xffffffff, UP1 ;  /* 0xffffffffff04a887 */ /* 0x000fc80008800000 */
[----:B------:R-:W-:-:S04]  /*04b0*/  ULOP3.LUT UR4, UR4, 0x1, URZ, 0xc0, !UPT ;  /* 0x0000000104047892 */ /* 0x000fc8000f8ec0ff */
[----:B------:R-:W-:-:S11]  /*04c0*/  UISETP.NE.U32.AND UP2, UPT, UR4, 0x1, UPT ;  /* 0x000000010400788c */ /* 0x000fd6000bf45070 */
.L_x_8:
[----:B-12---:R-:W1:Y:S01]  /*04d0*/  SHFL.IDX PT, R2, R101, RZ, 0x1f ;  /* 0x00001fff65027589 */ /* 0x006e6200000e0000 */
[----:B------:R-:W-:-:S04]  /*04e0*/  UISETP.NE.AND UP1, UPT, UR8, 0x2, UPT ;  /* 0x000000020800788c */ /* 0x000fc8000bf25270 */
[----:B------:R-:W-:Y:S01]  /*04f0*/  USEL UR6, URZ, 0x1, UP1 ;  /* 0x00000001ff067887 */ /* 0x000fe20008800000 */
[----:B-1----:R-:W-:-:S13]  /*0500*/  ISETP.NE.AND P0, PT, R2, RZ, PT ;  /* 0x000000ff0200720c */ /* 0x002fda0003f05270 */
[----:B------:R-:W-:Y:S05]  /*0510*/  @P0 BRA `(.L_x_9) ;  /* 0x0000000000680947 */ /* 0x000fea0003800000 */
[----:B------:R-:W1:Y:S01]  /*0520*/  S2UR UR5, SR_CgaCtaId ;  /* 0x00000000000579c3 */ /* 0x000e620000008800 */
[----:B------:R-:W-:Y:S01]  /*0530*/  UMOV UR7, 0x400 ;  /* 0x0000040000077882 */ /* 0x000fe20000000000 */
[----:B------:R-:W-:Y:S01]  /*0540*/  UMOV UR4, 0x1 ;  /* 0x0000000100047882 */ /* 0x000fe20000000000 */
[----:B------:R-:W-:Y:S01]  /*0550*/  ELECT P0, URZ, PT ;  /* 0x0000000000ff782f */ /* 0x000fe20003800000 */
[----:B------:R-:W-:-:S04]  /*0560*/  UIADD3 UR10, UPT, UPT, -UR4, 0x100000, URZ ;  /* 0x00100000040a7890 */ /* 0x000fc8000fffe1ff */
[----:B------:R-:W-:Y:S02]  /*0570*/  USHF.L.U32 UR11, UR10, 0xb, URZ ;  /* 0x0000000b0a0b7899 */ /* 0x000fe400080006ff */
[----:B------:R-:W-:Y:S02]  /*0580*/  USHF.L.U32 UR10, UR10, 0x1, URZ ;  /* 0x000000010a0a7899 */ /* 0x000fe400080006ff */
[----:B-1----:R-:W-:Y:S01]  /*0590*/  ULEA UR5, UR5, UR7, 0x18 ;  /* 0x0000000705057291 */ /* 0x002fe2000f8ec0ff */
[----:B------:R-:W1:Y:S11]  /*05a0*/  FENCE.VIEW.ASYNC.S ;  /* 0x00000000000073c6 */ /* 0x000e760000000000 */
[----:B-1----:R1:W2:Y:S01]  /*05b0*/  SYNCS.EXCH.64 URZ, [UR5], UR10 ;  /* 0x0000000a05ff75b2 */ /* 0x0022a20008000100 */
[----:B------:R1:W3:Y:S01]  /*05c0*/  SYNCS.EXCH.64 URZ, [UR5+0x40], UR10 ;  /* 0x0000400a05ff75b2 */ /* 0x0002e20008000100 */
[----:B------:R1:W4:Y:S01]  /*05d0*/  SYNCS.EXCH.64 URZ, [UR5+0x8], UR10 ;  /* 0x0000080a05ff75b2 */ /* 0x0003220008000100 */
[----:B------:R1:W1:Y:S01]  /*05e0*/  SYNCS.EXCH.64 URZ, [UR5+0x48], UR10 ;  /* 0x0000480a05ff75b2 */ /* 0x0002620008000100 */
        /* <DEDUP_REMOVED lines=12> */
[----:B------:R-:W-:Y:S01]  /*06b0*/  NOP ;  /* 0x0000000000007918 */ /* 0x000fe20000000000 */
.L_x_9:
[----:B------:R-:W2:Y:S01]  /*06c0*/  SHFL.IDX PT, R2, R101, RZ, 0x1f ;  /* 0x00001fff65027589 */ /* 0x000ea200000e0000 */
[----:B------:R-:W-:Y:S01]  /*06d0*/  NOP ;  /* 0x0000000000007918 */ /* 0x000fe20000000000 */
[----:B--2---:R-:W-:-:S13]  /*06e0*/  ISETP.NE.AND P0, PT, R2, 0x1, PT ;  /* 0x000000010200780c */ /* 0x004fda0003f05270 */
[----:B------:R-:W-:Y:S05]  /*06f0*/  @P0 BRA `(.L_x_10) ;  /* 0x0000000000480947 */ /* 0x000fea0003800000 */
[----:B------:R-:W2:Y:S01]  /*0700*/  S2UR UR7, SR_CgaCtaId ;  /* 0x00000000000779c3 */ /* 0x000ea20000008800 */
[----:B------:R-:W-:Y:S01]  /*0710*/  UMOV UR9, 0x400 ;  /* 0x0000040000097882 */ /* 0x000fe20000000000 */
[----:B-1----:R-:W-:Y:S01]  /*0720*/  UMOV UR5, 0x20 ;  /* 0x0000002000057882 */ /* 0x002fe20000000000 */
[----:B------:R-:W-:Y:S01]  /*0730*/  UMOV UR4, 0x80 ;  /* 0x0000008000047882 */ /* 0x000fe20000000000 */
[----:B------:R-:W-:-:S04]  /*0740*/  UIADD3 UR10, UPT, UPT, -UR5, 0x100000, URZ ;  /* 0x00100000050a7890 */ /* 0x000fc8000fffe1ff */
[----:B------:R-:W-:Y:S02]  /*0750*/  USHF.L.U32 UR11, UR10, 0xb, URZ ;  /* 0x0000000b0a0b7899 */ /* 0x000fe400080006ff */
[----:B------:R-:W-:Y:S02]  /*0760*/  USHF.L.U32 UR10, UR10, 0x1, URZ ;  /* 0x000000010a0a7899 */ /* 0x000fe400080006ff */
[----:B------:R-:W-:-:S04]  /*0770*/  UIADD3 UR4, UPT, UPT, -UR4, 0x100000, URZ ;  /* 0x0010000004047890 */ /* 0x000fc8000fffe1ff */
[----:B------:R-:W-:Y:S02]  /*0780*/  USHF.L.U32 UR5, UR4, 0xb, URZ ;  /* 0x0000000b04057899 */ /* 0x000fe400080006ff */
[----:B------:R-:W-:Y:S01]  /*0790*/  USHF.L.U32 UR4, UR4, 0x1, URZ ;  /* 0x0000000104047899 */ /* 0x000fe200080006ff */
[----:B------:R-:W-:Y:S01]  /*07a0*/  ELECT P0, URZ, PT ;  /* 0x0000000000ff782f */ /* 0x000fe20003800000 */
[----:B--2---:R-:W-:Y:S01]  /*07b0*/  ULEA UR7, UR7, UR9, 0x18 ;  /* 0x0000000907077291 */ /* 0x004fe2000f8ec0ff */
[----:B------:R-:W1:Y:S11]  /*07c0*/  FENCE.VIEW.ASYNC.S ;  /* 0x00000000000073c6 */ /* 0x000e760000000000 */
[----:B-1----:R2:W1:Y:S01]  /*07d0*/  SYNCS.EXCH.64 URZ, [UR7+0x80], UR10 ;  /* 0x0000800a07ff75b2 */ /* 0x0024620008000100 */
[----:B------:R2:W1:Y:S01]  /*07e0*/  SYNCS.EXCH.64 URZ, [UR7+0x90], UR4 ;  /* 0x0000900407ff75b2 */ /* 0x0004620008000100 */
[----:B------:R2:W1:Y:S01]  /*07f0*/  SYNCS.EXCH.64 URZ, [UR7+0x88], UR10 ;  /* 0x0000880a07ff75b2 */ /* 0x0004620008000100 */
[----:B------:R2:W1:Y:S02]  /*0800*/  SYNCS.EXCH.64 URZ, [UR7+0x98], UR4 ;  /* 0x0000980407ff75b2 */ /* 0x0004640008000100 */
[----:B--2---:R-:W-:Y:S01]  /*0810*/  NOP ;  /* 0x0000000000007918 */ /* 0x004fe20000000000 */
.L_x_10:
[----:B------:R-:W2:Y:S01]  /*0820*/  SHFL.IDX PT, R2, R101, RZ, 0x1f ;  /* 0x00001fff65027589 */ /* 0x000ea200000e0000 */
[----:B------:R-:W-:Y:S01]  /*0830*/  NOP ;  /* 0x0000000000007918 */ /* 0x000fe20000000000 */
[----:B--2---:R-:W-:-:S13]  /*0840*/  ISETP.NE.AND P0, PT, R2, 0x3, PT ;  /* 0x000000030200780c */ /* 0x004fda0003f05270 */
[----:B------:R-:W-:Y:S05]  /*0850*/  @P0 BRA `(.L_x_11) ;  /* 0x0000000000300947 */ /* 0x000fea0003800000 */
[----:B-1----:R-:W1:Y:S01]  /*0860*/  S2UR UR5, SR_CgaCtaId ;  /* 0x00000000000579c3 */ /* 0x002e620000008800 */
        /* <DEDUP_REMOVED lines=8> */
[----:B-1----:R2:W1:Y:S01]  /*08f0*/  SYNCS.EXCH.64 URZ, [UR5+0xa0], UR10 ;  /* 0x0000a00a05ff75b2 */ /* 0x0024620008000100 */
[----:B------:R2:W1:Y:S02]  /*0900*/  SYNCS.EXCH.64 URZ, [UR5+0xa8], UR10 ;  /* 0x0000a80a05ff75b2 */ /* 0x0004640008000100 */
[----:B--2---:R-:W-:Y:S01]  /*0910*/  NOP ;  /* 0x0000000000007918 */ /* 0x004fe20000000000 */
.L_x_11:
[----:B------:R-:W2:Y:S01]  /*0920*/  SHFL.IDX PT, R2, R101, RZ, 0x1f ;  /* 0x00001fff65027589 */ /* 0x000ea200000e0000 */
[----:B------:R-:W-:Y:S01]  /*0930*/  NOP ;  /* 0x0000000000007918 */ /* 0x000fe20000000000 */
[----:B--2---:R-:W-:-:S13]  /*0940*/  ISETP.NE.AND P0, PT, R2, 0x4, PT ;  /* 0x000000040200780c */ /* 0x004fda0003f05270 */
[----:B------:R-:W-:Y:S05]  /*0950*/  @P0 BRA `(.L_x_12) ;  /* 0x00000000004c0947 */ /* 0x000fea0003800000 */
[----:B-1----:R-:W1:Y:S01]  /*0960*/  S2UR UR5, SR_CgaCtaId ;  /* 0x00000000000579c3 */ /* 0x002e620000008800 */
[----:B------:R-:W-:Y:S01]  /*0970*/  UMOV UR9, 0x100 ;  /* 0x0000010000097882 */ /* 0x000fe20000000000 */
[----:B------:R-:W-:Y:S01]  /*0980*/  UMOV UR7, 0x400 ;  /* 0x0000040000077882 */ /* 0x000fe20000000000 */
[----:B------:R-:W-:Y:S01]  /*0990*/  USEL UR9, UR9, 0xe0, UP2 ;  /* 0x000000e009097887 */ /* 0x000fe20009000000 */
[----:B------:R-:W-:Y:S01]  /*09a0*/  UMOV UR4, 0x1 ;  /* 0x0000000100047882 */ /* 0x000fe20000000000 */
[----:B------:R-:W-:Y:S01]  /*09b0*/  ELECT P0, URZ, PT ;  /* 0x0000000000ff782f */ /* 0x000fe20003800000 */
[----:B------:R-:W-:-:S04]  /*09c0*/  UIADD3 UR10, UPT, UPT, -UR4, 0x100000, URZ ;  /* 0x00100000040a7890 */ /* 0x000fc8000fffe1ff */
[----:B------:R-:W-:Y:S02]  /*09d0*/  USHF.L.U32 UR11, UR10, 0xb, URZ ;  /* 0x0000000b0a0b7899 */ /* 0x000fe400080006ff */
[----:B------:R-:W-:Y:S02]  /*09e0*/  USHF.L.U32 UR10, UR10, 0x1, URZ ;  /* 0x000000010a0a7899 */ /* 0x000fe400080006ff */
[----:B------:R-:W-:-:S04]  /*09f0*/  UIADD3 UR12, UPT, UPT, -UR9, 0x100000, URZ ;  /* 0x00100000090c7890 */ /* 0x000fc8000fffe1ff */
[----:B------:R-:W-:Y:S02]  /*0a00*/  USHF.L.U32 UR13, UR12, 0xb, URZ ;  /* 0x0000000b0c0d7899 */ /* 0x000fe400080006ff */
[----:B------:R-:W-:Y:S02]  /*0a10*/  USHF.L.U32 UR12, UR12, 0x1, URZ ;  /* 0x000000010c0c7899 */ /* 0x000fe400080006ff */
[----:B-1----:R-:W-:Y:S01]  /*0a20*/  ULEA UR5, UR5, UR7, 0x18 ;  /* 0x0000000705057291 */ /* 0x002fe2000f8ec0ff */
[----:B------:R-:W1:Y:S11]  /*0a30*/  FENCE.VIEW.ASYNC.S ;  /* 0x00000000000073c6 */ /* 0x000e760000000000 */
[----:B-1----:R2:W1:Y:S01]  /*0a40*/  SYNCS.EXCH.64 URZ, [UR5+0xb0], UR10 ;  /* 0x0000b00a05ff75b2 */ /* 0x0024620008000100 */
[----:B------:R2:W1:Y:S01]  /*0a50*/  SYNCS.EXCH.64 URZ, [UR5+0xc0], UR12 ;  /* 0x0000c00c05ff75b2 */ /* 0x0004620008000100 */
[----:B------:R2:W1:Y:S01]  /*0a60*/  SYNCS.EXCH.64 URZ, [UR5+0xb8], UR10 ;  /* 0x0000b80a05ff75b2 */ /* 0x0004620008000100 */
[----:B------:R2:W1:Y:S02]  /*0a70*/  SYNCS.EXCH.64 URZ, [UR5+0xc8], UR12 ;  /* 0x0000c80c05ff75b2 */ /* 0x0004640008000100 */
[----:B--2---:R-:W-:Y:S01]  /*0a80*/  NOP ;  /* 0x0000000000007918 */ /* 0x004fe20000000000 */
.L_x_12:
        /* <DEDUP_REMOVED lines=20> */
[----:B------:R2:W1:Y:S01]  /*0bd0*/  SYNCS.EXCH.64 URZ, [UR7+0xf8], UR4 ;  /* 0x0000f80407ff75b2 */ /* 0x0004620008000100 */
[----:B------:R2:W1:Y:S01]  /*0be0*/  SYNCS.EXCH.64 URZ, [UR7+0xe0], UR10 ;  /* 0x0000e00a07ff75b2 */ /* 0x0004620008000100 */
[----:B------:R2:W1:Y:S01]  /*0bf0*/  SYNCS.EXCH.64 URZ, [UR7+0x100], UR4 ;  /* 0x0001000407ff75b2 */ /* 0x0004620008000100 */
[----:B------:R2:W1:Y:S01]  /*0c00*/  SYNCS.EXCH.64 URZ, [UR7+0xe8], UR10 ;  /* 0x0000e80a07ff75b2 */ /* 0x0004620008000100 */
[----:B------:R2:W1:Y:S02]  /*0c10*/  SYNCS.EXCH.64 URZ, [UR7+0x108], UR4 ;  /* 0x0001080407ff75b2 */ /* 0x0004640008000100 */
[----:B--2---:R-:W-:Y:S01]  /*0c20*/  NOP ;  /* 0x0000000000007918 */ /* 0x004fe20000000000 */
.L_x_13:
        /* <DEDUP_REMOVED lines=18> */
.L_x_14:
[----:B-1----:R-:W1:Y:S01]  /*0d50*/  S2UR UR5, SR_CTAID.X ;  /* 0x00000000000579c3 */ /* 0x002e620000002500 */
[----:B------:R-:W-:-:S05]  /*0d60*/  CS2R.32 R96, SR_CgaSize ;  /* 0x0000000000607805 */ /* 0x000fca0000008a00 */
[----:B------:R-:W-:-:S05]  /*0d70*/  IMAD R96, R96, -0xa0, RZ ;  /* 0xffffff6060607824 */ /* 0x000fca00078e02ff */
[----:B------:R-:W-:-:S14]  /*0d80*/  R2UR UR9, R96 ;  /* 0x00000000600972ca */ /* 0x000fdc00000e0000 */
[----:B------:R-:W2:Y:S01]  /*0d90*/  LDCU UR9, c[0x0][UR9+0x2b0] ;  /* 0x00005600090977ac */ /* 0x000ea20008000800 */
[----:B------:R-:W-:Y:S01]  /*0da0*/  NOP ;  /* 0x0000000000007918 */ /* 0x000fe20000000000 */
[----:B------:R-:W-:-:S05]  /*0db0*/  CS2R.32 R96, SR_CgaSize ;  /* 0x0000000000607805 */ /* 0x000fca0000008a00 */
[----:B------:R-:W-:-:S05]  /*0dc0*/  IMAD R96, R96, -0xa0, RZ ;  /* 0xffffff6060607824 */ /* 0x000fca00078e02ff */
[----:B------:R-:W-:-:S14]  /*0dd0*/  R2UR UR7, R96 ;  /* 0x00000000600772ca */ /* 0x000fdc00000e0000 */
[----:B------:R-:W3:Y:S01]  /*0de0*/  LDCU UR7, c[0x0][UR7+0x2b4] ;  /* 0x00005680070777ac */ /* 0x000ee20008000800 */
[----:B------:R-:W4:Y:S08]  /*0df0*/  S2UR UR4, SR_CTAID.Y ;  /* 0x00000000000479c3 */ /* 0x000f300000002600 */
[----:B------:R-:W3:Y:S01]  /*0e00*/  LDC R9, c[0x0][0xb24] ;  /* 0x0002c900ff097b82 */ /* 0x000ee20000000800 */
[----:B-1----:R-:W-:-:S02]  /*0e10*/  I2FP.F32.U32 R4, UR5 ;  /* 0x0000000500047c45 */ /* 0x002fc40008201000 */
[----:B------:R-:W-:-:S05]  /*0e20*/  CS2R.32 R5, SR_CgaSize ;  /* 0x0000000000057805 */ /* 0x000fca0000008a00 */
[----:B------:R-:W-:-:S06]  /*0e30*/  IMAD R5, R5, -0xa0, RZ ;  /* 0xffffff6005057824 */ /* 0x000fcc00078e02ff */
[----:B------:R-:W1:Y:S01]  /*0e40*/  LDC R5, c[0x0][R5+0x2a0] ;  /* 0x0000a80005057b82 */ /* 0x000e620000000800 */
[----:B------:R-:W-:Y:S01]  /*0e50*/  MOV R21, UR5 ;  /* 0x0000000500157c02 */ /* 0x000fe20008000f00 */
[----:B--2---:R-:W-:Y:S01]  /*0e60*/  FMUL R4, R4, UR9 ;  /* 0x0000000904047c20 */ /* 0x004fe20008400000 */
[----:B----4-:R-:W-:Y:S02]  /*0e70*/  I2FP.F32.U32 R2, UR4 ;  /* 0x0000000400027c45 */ /* 0x010fe40008201000 */
[----:B------:R-:W-:-:S05]  /*0e80*/  CS2R.32 R3, SR_CgaSize ;  /* 0x0000000000037805 */ /* 0x000fca0000008a00 */
[----:B------:R-:W-:-:S06]  /*0e90*/  IMAD R3, R3, -0xa0, RZ ;  /* 0xffffff6003037824 */ /* 0x000fcc00078e02ff */
[----:B------:R-:W2:Y:S01]  /*0ea0*/  LDC R3, c[0x0][R3+0x2a4] ;  /* 0x0000a90003037b82 */ /* 0x000ea20000000800 */
[----:B------:R-:W4:Y:S01]  /*0eb0*/  F2I.U32.TRUNC.NTZ R96, R4 ;  /* 0x0000000400607305 */ /* 0x000f22000020f000 */
[----:B------:R-:W-:Y:S01]  /*0ec0*/  MOV R20, UR4 ;  /* 0x0000000400147c02 */ /* 0x000fe20008000f00 */
[----:B---3--:R-:W-:-:S05]  /*0ed0*/  FMUL R2, R2, UR7 ;  /* 0x0000000702027c20 */ /* 0x008fca0008400000 */
[----:B------:R-:W-:Y:S01]  /*0ee0*/  BAR.SYNC.DEFER_BLOCKING 0x0 ;  /* 0x0000000000007b1d */ /* 0x000fe20000010000 */
[----:B------:R-:W-:-:S05]  /*0ef0*/  ISETP.GE.AND P0, PT, R9, 0x1, PT ;  /* 0x000000010900780c */ /* 0x000fca0003f06270 */
[----:B------:R-:W3:Y:S02]  /*0f00*/  F2I.U32.TRUNC.NTZ R94, R2 ;  /* 0x00000002005e7305 */ /* 0x000ee4000020f000 */
[----:B------:R-:W2:Y:S01]  /*0f10*/  S2UR UR36, SR_CTAID.Z ;  /* 0x00000000002479c3 */ /* 0x000ea20000002700 */
[----:B----4-:R-:W-:-:S05]  /*0f20*/  IADD3 R96, PT, PT, -R96, RZ, RZ ;  /* 0x000000ff60607210 */ /* 0x010fca0007ffe1ff */
[----:B-1----:R-:W-:Y:S01]  /*0f30*/  IMAD R96, R5, R96, UR5 ;  /* 0x0000000505607e24 */ /* 0x002fe2000f8e0260 */
[----:B---3--:R-:W-:-:S05]  /*0f40*/  IADD3 R94, PT, PT, -R94, RZ, RZ ;  /* 0x000000ff5e5e7210 */ /* 0x008fca0007ffe1ff */
[----:B--2---:R-:W-:Y:S01]  /*0f50*/  IMAD R94, R3, R94, UR4 ;  /* 0x00000004035e7e24 */ /* 0x004fe2000f8e025e */
[----:B------:R-:W-:Y:S06]  /*0f60*/  @!P0 BRA `(.L_x_15) ;  /* 0x0000000000b88947 */ /* 0x000fec0003800000 */
[----:B------:R-:W1:Y:S01]  /*0f70*/  LDC.64 R4, c[0x0][0xb18] ;  /* 0x0002c600ff047b82 */ /* 0x000e620000000a00 */
[----:B------:R-:W-:-:S07]  /*0f80*/  ISETP.NE.AND P0, PT, R9, 0x1, PT ;  /* 0x000000010900780c */ /* 0x000fce0003f05270 */
[----:B------:R-:W2:Y:S08]  /*0f90*/  LDC R10, c[0x0][0xb0c] ;  /* 0x0002c300ff0a7b82 */ /* 0x000eb00000000800 */
[----:B------:R-:W3:Y:S08]  /*0fa0*/  LDC R11, c[0x0][0x370] ;  /* 0x0000dc00ff0b7b82 */ /* 0x000ef00000000800 */
[----:B------:R-:W4:Y:S01]  /*0fb0*/  LDC R12, c[0x0][0x374] ;  /* 0x0000dd00ff0c7b82 */ /* 0x000f220000000800 */
[----:B-1----:R-:W-:-:S07]  /*0fc0*/  ISETP.NE.AND P1, PT, R4, 0x1, PT ;  /* 0x000000010400780c */ /* 0x002fce0003f25270 */
[----:B------:R-:W3:Y:S01]  /*0fd0*/  LDC.64 R6, c[0x0][0xb10] ;  /* 0x0002c400ff067b82 */ /* 0x000ee20000000a00 */
[----:B--2---:R-:W-:-:S07]  /*0fe0*/  ISETP.NE.AND P2, PT, R10, 0x1, PT ;  /* 0x000000010a00780c */ /* 0x004fce0003f45270 */
[----:B------:R-:W1:Y:S08]  /*0ff0*/  LDC R8, c[0x0][0xb20] ;  /* 0x0002c800ff087b82 */ /* 0x000e700000000800 */
[----:B------:R-:W2:Y:S01]  /*1000*/  LDC.64 R2, c[0x0][0xb28] ;  /* 0x0002ca00ff027b82 */ /* 0x000ea20000000a00 */
[----:B----4-:R-:W-:-:S04]  /*1010*/  IMAD.HI.U32 R13, R12, R5, RZ ;  /* 0x000000050c0d7227 */ /* 0x010fc800078e00ff */
[----:B------:R-:W-:-:S04]  /*1020*/  IMAD.HI.U32 R5, R20, R5, RZ ;  /* 0x0000000514057227 */ /* 0x000fc800078e00ff */
[----:B---3--:R-:W-:-:S04]  /*1030*/  IMAD.HI.U32 R14, R11, R6, RZ ;  /* 0x000000060b0e7227 */ /* 0x008fc800078e00ff */
[C---:B------:R-:W-:Y:S01]  /*1040*/  IMAD.HI.U32 R16, R21.reuse, R6, RZ ;  /* 0x0000000615107227 */ /* 0x040fe200078e00ff */
[-C--:B------:R-:W-:Y:S02]  /*1050*/  @P2 SHF.R.U32.HI R11, RZ, R7.reuse, R14 ;  /* 0x00000007ff0b2219 */ /* 0x080fe4000001160e */
[-C--:B-1----:R-:W-:Y:S02]  /*1060*/  @P1 SHF.R.U32.HI R12, RZ, R8.reuse, R13 ;  /* 0x00000008ff0c1219 */ /* 0x082fe4000001160d */
[----:B------:R-:W-:Y:S02]  /*1070*/  SHF.R.U32.HI R5, RZ, R8, R5 ;  /* 0x00000008ff057219 */ /* 0x000fe40000011605 */
[----:B------:R-:W-:Y:S02]  /*1080*/  SHF.R.U32.HI R16, RZ, R7, R16 ;  /* 0x00000007ff107219 */ /* 0x000fe40000011610 */
[----:B------:R-:W-:Y:S01]  /*1090*/  SEL R5, R20, R5, !P1 ;  /* 0x0000000514057207 */ /* 0x000fe20004800000 */
[----:B--2---:R-:W-:Y:S01]  /*10a0*/  IMAD.HI.U32 R14, R12, R2, RZ ;  /* 0x000000020c0e7227 */ /* 0x004fe200078e00ff */
[----:B------:R-:W-:-:S02]  /*10b0*/  SEL R7, R21, R16, !P2 ;  /* 0x0000001015077207 */ /* 0x000fc40005000000 */
[----:B------:R-:W-:Y:S01]  /*10c0*/  IADD3 R13, PT, PT, -R5, RZ, RZ ;  /* 0x000000ff050d7210 */ /* 0x000fe20007ffe1ff */
[----:B------:R-:W-:Y:S01]  /*10d0*/  IMAD.HI.U32 R6, R11, R2, RZ ;  /* 0x000000020b067227 */ /* 0x000fe200078e00ff */
[----:B------:R-:W-:-:S03]  /*10e0*/  @P0 SHF.R.U32.HI R12, RZ, R3, R14 ;  /* 0x00000003ff0c0219 */ /* 0x000fc6000001160e */
[----:B------:R-:W-:Y:S01]  /*10f0*/  IMAD R13, R4, R13, R20 ;  /* 0x0000000d040d7224 */ /* 0x000fe200078e0214 */
[----:B------:R-:W-:Y:S01]  /*1100*/  @P0 SHF.R.U32.HI R11, RZ, R3, R6 ;  /* 0x00000003ff0b0219 */ /* 0x000fe20000011606 */
[----:B------:R-:W-:-:S04]  /*1110*/  IMAD R12, R12, R9, RZ ;  /* 0x000000090c0c7224 */ /* 0x000fc800078e02ff */
[----:B------:R-:W-:Y:S01]  /*1120*/  IMAD R6, R11, R9, RZ ;  /* 0x000000090b067224 */ /* 0x000fe200078e02ff */
[----:B------:R-:W-:-:S04]  /*1130*/  ISETP.GE.AND P1, PT, R5, R12, PT ;  /* 0x0000000c0500720c */ /* 0x000fc80003f26270 */
[----:B------:R-:W-:Y:S01]  /*1140*/  ISETP.GE.OR P1, PT, R7, R6, P1 ;  /* 0x000000060700720c */ /* 0x000fe20000f26670 */
[----:B------:R-:W-:-:S05]  /*1150*/  IMAD.HI.U32 R6, R5, R2, RZ ;  /* 0x0000000205067227 */ /* 0x000fca00078e00ff */
[----:B------:R-:W-:-:S04]  /*1160*/  SHF.R.U32.HI R6, RZ, R3, R6 ;  /* 0x00000003ff067219 */ /* 0x000fc80000011606 */
[----:B------:R-:W-:-:S03]  /*1170*/  SEL R6, R5, R6, !P0 ;  /* 0x0000000605067207 */ /* 0x000fc60004000000 */
[----:B------:R-:W-:Y:S01]  /*1180*/  @!P1 IMAD.HI.U32 R8, R7, R2, RZ ;  /* 0x0000000207089227 */ /* 0x000fe200078e00ff */
[----:B------:R-:W-:-:S04]  /*1190*/  IADD3 R2, PT, PT, -R6, RZ, RZ ;  /* 0x000000ff06027210 */ /* 0x000fc80007ffe1ff */
[----:B------:R-:W-:Y:S01]  /*11a0*/  @!P1 SHF.R.U32.HI R8, RZ, R3, R8 ;  /* 0x00000003ff089219 */ /* 0x000fe20000011608 */
[----:B------:R-:W-:-:S03]  /*11b0*/  IMAD R2, R9, R2, R5 ;  /* 0x0000000209027224 */ /* 0x000fc600078e0205 */
[----:B------:R-:W-:-:S05]  /*11c0*/  @!P1 SEL R3, R7, R8, !P0 ;  /* 0x0000000807039207 */ /* 0x000fca0004000000 */
[--C-:B------:R-:W-:Y:S02]  /*11d0*/  @!P1 IMAD.IADD R6, R6, 0x1, -R3.reuse ;  /* 0x0000000106069824 */ /* 0x100fe400078e0a03 */
[----:B------:R-:W-:Y:S01]  /*11e0*/  @!P1 IMAD R3, R2, R11, R3 ;  /* 0x0000000b02039224 */ /* 0x000fe200078e0203 */
[----:B------:R-:W-:Y:S01]  /*11f0*/  IADD3 R2, PT, PT, -R7, RZ, RZ ;  /* 0x000000ff07027210 */ /* 0x000fe20007ffe1ff */
[----:B------:R-:W-:Y:S02]  /*1200*/  @!P1 IMAD R5, R6, R9, R7 ;  /* 0x0000000906059224 */ /* 0x000fe400078e0207 */
[----:B------:R-:W-:Y:S02]  /*1210*/  @!P1 IMAD.MOV.U32 R7, RZ, RZ, R3 ;  /* 0x000000ffff079224 */ /* 0x000fe400078e0003 */
[----:B------:R-:W-:Y:S02]  /*1220*/  IMAD R2, R10, R2, R21 ;  /* 0x000000020a027224 */ /* 0x000fe400078e0215 */
[----:B------:R-:W-:-:S02]  /*1230*/  IMAD R20, R5, R4, R13 ;  /* 0x0000000405147224 */ /* 0x000fc400078e020d */
[----:B------:R-:W-:Y:S02]  /*1240*/  IMAD R21, R7, R10, R2 ;  /* 0x0000000a07157224 */ /* 0x000fe400078e0202 */
.L_x_15:
[----:B------:R-:W1:Y:S01]  /*1250*/  LDCU UR4, c[0x0][0xb30] ;  /* 0x00016600ff0477ac */ /* 0x000e620008000800 */
[----:B------:R-:W2:Y:S08]  /*1260*/  S2UR UR37, SR_CgaCtaId ;  /* 0x00000000002579c3 */ /* 0x000eb00000008800 */
[----:B------:R-:W3:Y:S01]  /*1270*/  LDC R40, c[0x0][0xb24] ;  /* 0x0002c900ff287b82 */ /* 0x000ee20000000800 */
[----:B-1----:R-:W-:-:S09]  /*1280*/  UISETP.NE.AND UP1, UPT, UR4, 0x1, UPT ;  /* 0x000000010400788c */ /* 0x002fd2000bf25270 */
[----:B--2---:R-:W-:Y:S05]  /*1290*/  BRA.U UP1, `(.L_x_16) ;  /* 0x0000000101407547 */ /* 0x004fea000b800000 */
[----:B------:R-:W1:Y:S08]  /*12a0*/  LDC.64 R4, c[0x0][0xb10] ;  /* 0x0002c400ff047b82 */ /* 0x000e700000000a00 */
[----:B------:R-:W2:Y:S08]  /*12b0*/  LDC.64 R2, c[0x0][0xb18] ;  /* 0x0002c600ff027b82 */ /* 0x000eb00000000a00 */
[----:B------:R-:W4:Y:S08]  /*12c0*/  LDC R6, c[0x0][0xb20] ;  /* 0x0002c800ff067b82 */ /* 0x000f300000000800 */
[----:B------:R-:W3:Y:S01]  /*12d0*/  LDC R8, c[0x0][0xb0c] ;  /* 0x0002c300ff087b82 */ /* 0x000ee20000000800 */
[----:B-1----:R-:W-:-:S05]  /*12e0*/  IMAD.HI.U32 R4, R21, R4, RZ ;  /* 0x0000000415047227 */ /* 0x002fca00078e00ff */
[----:B------:R-:W-:Y:S01]  /*12f0*/  SHF.R.U32.HI R4, RZ, R5, R4 ;  /* 0x00000005ff047219 */ /* 0x000fe20000011604 */
[----:B--2---:R-:W-:Y:S01]  /*1300*/  IMAD.HI.U32 R3, R20, R3, RZ ;  /* 0x0000000314037227 */ /* 0x004fe200078e00ff */
[----:B------:R-:W-:-:S04]  /*1310*/  ISETP.NE.AND P0, PT, R2, 0x1, PT ;  /* 0x000000010200780c */ /* 0x000fc80003f05270 */
[----:B----4-:R-:W-:-:S04]  /*1320*/  SHF.R.U32.HI R3, RZ, R6, R3 ;  /* 0x00000006ff037219 */ /* 0x010fc80000011603 */
[----:B------:R-:W-:Y:S02]  /*1330*/  SEL R3, R20, R3, !P0 ;  /* 0x0000000314037207 */ /* 0x000fe40004000000 */
[----:B---3--:R-:W-:-:S04]  /*1340*/  ISETP.NE.AND P1, PT, R8, 0x1, PT ;  /* 0x000000010800780c */ /* 0x008fc80003f25270 */
[----:B------:R-:W-:-:S05]  /*1350*/  SEL R4, R21, R4, !P1 ;  /* 0x0000000415047207 */ /* 0x000fca0004800000 */
[----:B------:R-:W-:Y:S02]  /*1360*/  IMAD.IADD R5, R3, 0x1, -R4 ;  /* 0x0000000103057824 */ /* 0x000fe400078e0a04 */
[----:B------:R-:W-:Y:S02]  /*1370*/  IMAD.IADD R3, R4, 0x1, -R3 ;  /* 0x0000000104037824 */ /* 0x000fe400078e0a03 */
[----:B------:R-:W-:Y:S02]  /*1380*/  IMAD R21, R5, R8, R21 ;  /* 0x0000000805157224 */ /* 0x000fe400078e0215 */
[----:B------:R-:W-:-:S07]  /*1390*/  IMAD R20, R3, R2, R20 ;  /* 0x0000000203147224 */ /* 0x000fce00078e0214 */
.L_x_16:
[----:B------:R-:W-:Y:S01]  /*13a0*/  BAR.SYNC.DEFER_BLOCKING 0x0 ;  /* 0x0000000000007b1d */ /* 0x000fe20000010000 */
[----:B------:R-:W-:Y:S01]  /*13b0*/  UISETP.NE.AND UP1, UPT, UR8, 0x2, UPT ;  /* 0x000000020800788c */ /* 0x000fe2000bf25270 */
[----:B------:R-:W-:Y:S02]  /*13c0*/  ISETP.NE.OR P5, PT, R0, 0x2, !P5 ;  /* 0x000000020000780c */ /* 0x000fe40006fa5670 */
[----:B------:R-:W-:-:S06]  /*13d0*/  LOP3.LUT R2, R108, 0x1f, RZ, 0xc0, !PT ;  /* 0x0000001f6c027812 */ /* 0x000fcc00078ec0ff */
[----:B------:R-:W-:Y:S05]  /*13e0*/  BRA.U UP1, `(.L_x_17) ;  /* 0x0000001101f07547 */ /* 0x000fea000b800000 */
[----:B------:R-:W1:Y:S01]  /*13f0*/  LDCU UR13, c[0x0][0x38c] ;  /* 0x00007180ff0d77ac */ /* 0x000e620008000800 */
[----:B------:R-:W2:Y:S01]  /*1400*/  LDC R9, c[0x0][0x370] ;  /* 0x0000dc00ff097b82 */ /* 0x000ea20000000800 */
[----:B------:R-:W-:Y:S01]  /*1410*/  PLOP3.LUT P1, PT, PT, PT, UP2, 0x80, 0x8 ;  /* 0x000000000008781c */ /* 0x000fe20003f2f028 */
[----:B------:R-:W-:Y:S01]  /*1420*/  HFMA2 R12, -RZ, RZ, 0, 0 ;  /* 0x00000000ff0c7431 */ /* 0x000fe200000001ff */
[----:B------:R-:W-:Y:S01]  /*1430*/  ISETP.EQ.OR P4, PT, R2, RZ, P5 ;  /* 0x000000ff0200720c */ /* 0x000fe20002f82670 */
[----:B------:R-:W-:Y:S01]  /*1440*/  IMAD.MOV.U32 R15, RZ, RZ, 0x1 ;  /* 0x00000001ff0f7424 */ /* 0x000fe200078e00ff */
[----:B------:R-:W-:Y:S01]  /*1450*/  PLOP3.LUT P1, PT, P1, PT, PT, 0x8, 0x80 ;  /* 0x000000000080781c */ /* 0x000fe20000f2e170 */
[----:B------:R-:W-:Y:S01]  /*1460*/  IMAD.MOV.U32 R14, RZ, RZ, RZ ;  /* 0x000000ffff0e7224 */ /* 0x000fe200078e00ff */
[----:B------:R-:W-:Y:S01]  /*1470*/  MOV R8, 0x1 ;  /* 0x0000000100087802 */ /* 0x000fe20000000f00 */
[----:B------:R-:W4:Y:S01]  /*1480*/  LDC R0, c[0x0][0x374] ;  /* 0x0000dd00ff007b82 */ /* 0x000f220000000800 */
[----:B------:R-:W-:Y:S01]  /*1490*/  IMAD.MOV.U32 R10, RZ, RZ, RZ ;  /* 0x000000ffff0a7224 */ /* 0x000fe200078e00ff */
[----:B------:R-:W2:Y:S01]  /*14a0*/  LDCU.64 UR22, c[0x0][0x348] ;  /* 0x00006900ff1677ac */ /* 0x000ea20008000a00 */
[----:B------:R-:W-:Y:S01]  /*14b0*/  UMOV UR6, URZ ;  /* 0x000000ff00067c82 */ /* 0x000fe20008000000 */
[----:B-1----:R-:W-:-:S04]  /*14c0*/  UIADD3 UR5, UPT, UPT, UR13, 0x7f, URZ ;  /* 0x0000007f0d057890 */ /* 0x002fc8000fffe0ff */
[----:B------:R-:W-:-:S04]  /*14d0*/  USHF.R.S32.HI UR4, URZ, 0x1f, UR5 ;  /* 0x0000001fff047899 */ /* 0x000fc80008011405 */
[----:B------:R-:W-:-:S04]  /*14e0*/  ULEA.HI UR4, UR4, UR5, URZ, 0x7 ;  /* 0x0000000504047291 */ /* 0x000fc8000f8f38ff */
[----:B------:R-:W-:Y:S02]  /*14f0*/  USHF.R.S32.HI UR15, URZ, 0x7, UR4 ;  /* 0x00000007ff0f7899 */ /* 0x000fe40008011404 */
[----:B------:R-:W-:Y:S02]  /*1500*/  UIADD3 UR4, UPT, UPT, UR13, -0x1, URZ ;  /* 0xffffffff0d047890 */ /* 0x000fe4000fffe0ff */
[----:B------:R-:W-:Y:S02]  /*1510*/  UISETP.LT.U32.AND UP0, UPT, UR15, 0x8, UPT ;  /* 0x000000080f00788c */ /* 0x000fe4000bf01070 */
[----:B------:R-:W-:Y:S02]  /*1520*/  UISETP.GE.U32.AND UP1, UPT, UR4, -0xff, UPT ;  /* 0xffffff010400788c */ /* 0x000fe4000bf26070 */
[----:B------:R-:W-:Y:S02]  /*1530*/  USEL UR14, UR15, 0x8, UP0 ;  /* 0x000000080f0e7887 */ /* 0x000fe40008000000 */
[----:B------:R-:W-:-:S02]  /*1540*/  UIADD3 UR13, UPT, UPT, UR13, 0xfe, URZ ;  /* 0x000000fe0d0d7890 */ /* 0x000fc4000fffe0ff */
[----:B------:R-:W-:Y:S02]  /*1550*/  UIADD3 UR5, UPT, UPT, UR14, -0x1, URZ ;  /* 0xffffffff0e057890 */ /* 0x000fe4000fffe0ff */
[----:B------:R-:W-:-:S03]  /*1560*/  UIADD3 UR7, UPT, UPT, UR15, -UR14, URZ ;  /* 0x8000000e0f077290 */ /* 0x000fc6000fffe0ff */
[----:B------:R-:W-:-:S04]  /*1570*/  @UP1 UIADD3 UR5, UPT, UPT, UR14, URZ, URZ ;  /* 0x000000ff0e051290 */ /* 0x000fc8000fffe0ff */
[----:B--2---:R-:W-:-:S12]  /*1580*/  UIADD3 UR5, UPT, UPT, UR5, 0x1, URZ ;  /* 0x0000000105057890 */ /* 0x004fd8000fffe0ff */
.L_x_35:
[----:B------:R-:W-:Y:S01]  /*1590*/  UISETP.NE.AND UP0, UPT, UR37, URZ, UPT ;  /* 0x000000ff2500728c */ /* 0x000fe2000bf05270 */
[----:B------:R-:W1:Y:S08]  /*15a0*/  S2UR UR37, SR_CgaCtaId ;  /* 0x00000000002579c3 */ /* 0x000e700000008800 */
[----:B------:R-:W-:Y:S05]  /*15b0*/  BRA.U UP0, `(.L_x_18) ;  /* 0x0000000100347547 */ /* 0x000fea000b800000 */
[----:B------:R-:W2:Y:S01]  /*15c0*/  S2R R2, SR_CgaCtaId ;  /* 0x0000000000027919 */ /* 0x000ea20000008800 */
[----:B------:R-:W-:-:S04]  /*15d0*/  MOV R3, 0x400 ;  /* 0x0000040000037802 */ /* 0x000fc80000000f00 */
[----:B--2---:R-:W-:Y:S02]  /*15e0*/  LEA R3, R2, R3, 0x18 ;  /* 0x0000000302037211 */ /* 0x004fe400078ec0ff */
[----:B------:R-:W-:-:S03]  /*15f0*/  SHF.L.U32 R2, R8, 0x1f, RZ ;  /* 0x0000001f08027819 */ /* 0x000fc600000006ff */
[----:B------:R-:W-:-:S04]  /*1600*/  IMAD R3, R10, 0x8, R3 ;  /* 0x000000080a037824 */ /* 0x000fc800078e0203 */
[----:B------:R-:W2:Y:S02]  /*1610*/  SYNCS.PHASECHK.TRANS64.TRYWAIT P0, [R3+URZ+0x120], R2 ;  /* 0x00012002030075a7 */ /* 0x000ea400080011ff */
[----:B--2---:R-:W-:Y:S05]  /*1620*/  @!P0 BRA `(.L_x_19) ;  /* 0x0000005c00888947 */ /* 0x004fea0003800000 */
.L_x_109:
[----:B------:R-:W-:Y:S01]  /*1630*/  VIADD R10, R10, 0x1 ;  /* 0x000000010a0a7836 */ /* 0x000fe20000000000 */
[----:B------:R2:W-:Y:S04]  /*1640*/  SYNCS.ARRIVE.TRANS64.A1T0 RZ, [R3+URZ+0x110], RZ ;  /* 0x000110ff03ff79a7 */ /* 0x0005e800081000ff */
[----:B------:R-:W-:-:S04]  /*1650*/  ISETP.NE.AND P0, PT, R10, 0x2, PT ;  /* 0x000000020a00780c */ /* 0x000fc80003f05270 */
[----:B------:R-:W-:Y:S02]  /*1660*/  SEL R10, R10, RZ, P0 ;  /* 0x000000ff0a0a7207 */ /* 0x000fe40000000000 */
[----:B--2---:R-:W-:-:S04]  /*1670*/  SEL R3, RZ, 0x1, P0 ;  /* 0x00000001ff037807 */ /* 0x004fc80000000000 */
[----:B------:R-:W-:-:S07]  /*1680*/  LOP3.LUT R8, R8, R3, RZ, 0x3c, !PT ;  /* 0x0000000308087212 */ /* 0x000fce00078e3cff */
.L_x_18:
[----:B------:R-:W-:Y:S01]  /*1690*/  UMOV UR4, 0x400 ;  /* 0x0000040000047882 */ /* 0x000fe20000000000 */
[----:B------:R-:W-:Y:S01]  /*16a0*/  SHF.L.U32 R2, R15, 0x1f, RZ ;  /* 0x0000001f0f027819 */ /* 0x000fe200000006ff */
[----:B-1----:R-:W-:Y:S01]  /*16b0*/  ULEA UR4, UR37, UR4, 0x18 ;  /* 0x0000000425047291 */ /* 0x002fe2000f8ec0ff */
[----:B------:R-:W-:Y:S01]  /*16c0*/  R2UR UR34, R21 ;  /* 0x00000000152272ca */ /* 0x000fe200000e0000 */
[----:B------:R-:W-:Y:S01]  /*16d0*/  UISETP.GE.U32.AND UP0, UPT, UR13, 0xff, UPT ;  /* 0x000000ff0d00788c */ /* 0x000fe2000bf06070 */
[----:B------:R-:W-:Y:S01]  /*16e0*/  R2UR UR11, R20 ;  /* 0x00000000140b72ca */ /* 0x000fe200000e0000 */
[----:B------:R-:W-:Y:S01]  /*16f0*/  ULEA UR8, UR6, UR4, 0x3 ;  /* 0x0000000406087291 */ /* 0x000fe2000f8e18ff */
[----:B------:R-:W-:-:S08]  /*1700*/  UMOV UR24, URZ ;  /* 0x000000ff00187c82 */ /* 0x000fd00008000000 */
[----:B------:R1:W2:Y:S01]  /*1710*/  SYNCS.PHASECHK.TRANS64.TRYWAIT P0, [UR8+0x40], R2 ;  /* 0x00004002ff0075a7 */ /* 0x0002a20008001108 */
[----:B------:R-:W-:Y:S02]  /*1720*/  USHF.L.U32 UR34, UR34, 0x6, URZ ;  /* 0x0000000622227899 */ /* 0x000fe400080006ff */
[----:B------:R-:W-:Y:S01]  /*1730*/  USHF.L.U32 UR11, UR11, 0x7, URZ ;  /* 0x000000070b0b7899 */ /* 0x000fe200080006ff */
[----:B------:R-:W-:Y:S11]  /*1740*/  BRA.U !UP0, `(.L_x_20) ;  /* 0x0000000108a87547 */ /* 0x000ff6000b800000 */
[----:B------:R-:W-:Y:S01]  /*1750*/  UMOV UR16, URZ ;  /* 0x000000ff00107c82 */ /* 0x000fe20008000000 */
[----:B------:R-:W-:-:S05]  /*1760*/  UMOV UR17, UR6 ;  /* 0x0000000600117c82 */ /* 0x000fca0008000000 */
.L_x_25:
[----:B-1----:R-:W-:Y:S01]  /*1770*/  ULEA UR33, UR17, UR4, 0x3 ;  /* 0x0000000411217291 */ /* 0x002fe2000f8e18ff */
[----:B--2---:R-:W-:Y:S01]  /*1780*/  @!P5 MOV R3, 0x6000 ;  /* 0x000060000003d802 */ /* 0x004fe20000000f00 */
[----:B--2---:R-:W-:Y:S10]  /*1790*/  @P0 BRA `(.L_x_21) ;  /* 0x00000000000c0947 */ /* 0x004ff40003800000 */
[----:B------:R-:W-:-:S04]  /*17a0*/  SHF.L.U32 R5, R15, 0x1f, RZ ;  /* 0x0000001f0f057819 */ /* 0x000fc800000006ff */
[----:B------:R-:W2:Y:S02]  /*17b0*/  SYNCS.PHASECHK.TRANS64.TRYWAIT P0, [UR33+0x40], R5 ;  /* 0x00004005ff0075a7 */ /* 0x000ea40008001121 */
[----:B--2---:R-:W-:Y:S05]  /*17c0*/  @!P0 BRA `(.L_x_22) ;  /* 0x0000005c00348947 */ /* 0x004fea0003800000 */
.L_x_21:
[----:B------:R2:W-:Y:S01]  /*17d0*/  @!P5 SYNCS.ARRIVE.TRANS64 RZ, [UR33], R3 ;  /* 0x00000003ffffd9a7 */ /* 0x0005e20008000021 */
[----:B------:R-:W-:Y:S04]  /*17e0*/  BSSY.RECONVERGENT B0, `(.L_x_23) ;  /* 0x0000003000007945 */ /* 0x000fe80003800200 */
[----:B------:R-:W-:Y:S05]  /*17f0*/  @P4 BRA `(.L_x_24) ;  /* 0x0000000000044947 */ /* 0x000fea0003800000 */
[----:B------:R-:W-:Y:S05]  /*1800*/  BPT.TRAP 0x1 ;  /* 0x000000040000795c */ /* 0x000fea0000300000 */
.L_x_24:
[----:B------:R-:W-:Y:S05]  /*1810*/  BSYNC.RECONVERGENT B0 ;  /* 0x0000000000007941 */ /* 0x000fea0003800200 */
.L_x_23:
[----:B------:R-:W-:Y:S02]  /*1820*/  UIADD3 UR6, UPT, UPT, UR17, 0x1, URZ ;  /* 0x0000000111067890 */ /* 0x000fe4000fffe0ff */
[----:B------:R-:W-:Y:S02]  /*1830*/  ULEA UR32, UR17, UR4, 0xd ;  /* 0x0000000411207291 */ /* 0x000fe4000f8e68ff */
[----:B------:R-:W-:Y:S02]  /*1840*/  UISETP.NE.AND UP0, UPT, UR6, 0x8, UPT ;  /* 0x000000080600788c */ /* 0x000fe4000bf05270 */
[----:B------:R-:W-:Y:S02]  /*1850*/  UIADD3 UR26, UP1, UPT, UR22, 0x80, URZ ;  /* 0x00000080161a7890 */ /* 0x000fe4000ff3e0ff */
[----:B------:R-:W-:Y:S02]  /*1860*/  USEL UR9, URZ, 0x1, UP0 ;  /* 0x00000001ff097887 */ /* 0x000fe40008000000 */
[----:B------:R-:W-:-:S02]  /*1870*/  USEL UR6, UR6, URZ, UP0 ;  /* 0x000000ff06067287 */ /* 0x000fc40008000000 */
[----:B------:R-:W-:Y:S02]  /*1880*/  UIADD3 UR20, UP0, UPT, UR22, 0x180, URZ ;  /* 0x0000018016147890 */ /* 0x000fe4000ff1e0ff */
[----:B------:R-:W-:Y:S01]  /*1890*/  ULEA UR8, UR6, UR4, 0x3 ;  /* 0x0000000406087291 */ /* 0x000fe2000f8e18ff */
[----:B------:R-:W-:Y:S01]  /*18a0*/  LOP3.LUT R15, R15, UR9, RZ, 0x3c, !PT ;  /* 0x000000090f0f7c12 */ /* 0x000fe2000f8e3cff */
[----:B------:R-:W-:Y:S02]  /*18b0*/  USHF.L.U32 UR35, UR16, 0x7, URZ ;  /* 0x0000000710237899 */ /* 0x000fe400080006ff */
[----:B------:R-:W-:Y:S01]  /*18c0*/  UIADD3.X UR27, UPT, UPT, URZ, UR23, URZ, UP1, !UPT ;  /* 0x00000017ff1b7290 */ /* 0x000fe20008ffe4ff */
[----:B-1----:R-:W-:Y:S01]  /*18d0*/  SHF.L.U32 R2, R15, 0x1f, RZ ;  /* 0x0000001f0f027819 */ /* 0x002fe200000006ff */
[----:B------:R-:W-:Y:S02]  /*18e0*/  UIADD3 UR32, UPT, UPT, UR32, 0x4400, URZ ;  /* 0x0000440020207890 */ /* 0x000fe4000fffe0ff */
[----:B------:R-:W-:Y:S01]  /*18f0*/  UIADD3.X UR21, UPT, UPT, URZ, UR23, URZ, UP0, !UPT ;  /* 0x00000017ff157290 */ /* 0x000fe200087fe4ff */
[----:B------:R1:W1:Y:S01]  /*1900*/  SYNCS.PHASECHK.TRANS64.TRYWAIT P0, [UR8+0x40], R2 ;  /* 0x00004002ff0075a7 */ /* 0x0002620008001108 */
[----:B------:R-:W-:Y:S01]  /*1910*/  ULEA UR8, UR17, UR4, 0xe ;  /* 0x0000000411087291 */ /* 0x000fe2000f8e70ff */
[----:B------:R-:W-:Y:S01]  /*1920*/  UMOV UR18, 0x0 ;  /* 0x0000000000127882 */ /* 0x000fe20000000000 */
[----:B------:R-:W-:-:S02]  /*1930*/  UMOV UR19, 0x10000000 ;  /* 0x1000000000137882 */ /* 0x000fc40000000000 */
[----:B------:R-:W-:Y:S01]  /*1940*/  UIADD3 UR8, UPT, UPT, UR8, 0x14400, URZ ;  /* 0x0001440008087890 */ /* 0x000fe2000fffe0ff */
[----:B------:R1:W-:Y:S01]  /*1950*/  UTMALDG.3D [UR32], [UR26], desc[UR18] ;  /* 0x000012201a0075b4 */ /* 0x0003e20008011000 */
[----:B------:R-:W-:Y:S01]  /*1960*/  UMOV UR12, UR36 ;  /* 0x00000024000c7c82 */ /* 0x000fe20008000000 */
[----:B------:R-:W-:Y:S01]  /*1970*/  UMOV UR9, UR33 ;  /* 0x0000002100097c82 */ /* 0x000fe20008000000 */
[----:B------:R-:W-:Y:S01]  /*1980*/  UMOV UR10, UR35 ;  /* 0x00000023000a7c82 */ /* 0x000fe20008000000 */
[----:B------:R-:W-:Y:S01]  /*1990*/  UIADD3 UR16, UPT, UPT, UR16, 0x1, URZ ;  /* 0x0000000110107890 */ /* 0x000fe2000fffe0ff */
[----:B------:R-:W-:Y:S01]  /*19a0*/  UMOV UR24, UR5 ;  /* 0x0000000500187c82 */ /* 0x000fe20008000000 */
[----:B------:R-:W-:Y:S02]  /*19b0*/  UMOV UR17, UR6 ;  /* 0x0000000600117c82 */ /* 0x000fe40008000000 */
[----:B------:R1:W-:Y:S01]  /*19c0*/  UTMALDG.3D [UR8], [UR20], desc[UR18] ;  /* 0x00001208140075b4 */ /* 0x0003e20008011000 */
[----:B------:R-:W-:-:S09]  /*19d0*/  UISETP.NE.AND UP0, UPT, UR16, UR5, UPT ;  /* 0x000000051000728c */ /* 0x000fd2000bf05270 */
[----:B------:R-:W-:Y:S05]  /*19e0*/  BRA.U UP0, `(.L_x_25) ;  /* 0xfffffffd00607547 */ /* 0x000fea000b83ffff */
.L_x_20:
[----:B-1----:R-:W-:Y:S01]  /*19f0*/  ULEA UR8, UR6, UR4, 0x3 ;  /* 0x0000000406087291 */ /* 0x002fe2000f8e18ff */
[----:B------:R-:W-:Y:S01]  /*1a00*/  SHF.L.U32 R2, R15, 0x1f, RZ ;  /* 0x0000001f0f027819 */ /* 0x000fe200000006ff */
[----:B------:R-:W-:Y:S01]  /*1a10*/  @!P1 SYNCS.ARRIVE.TRANS64.A1T0 RZ, [UR4+0xa8], RZ ;  /* 0x0000a8ffffff99a7 */ /* 0x000fe20008100004 */
[----:B------:R-:W-:-:S06]  /*1a20*/  UISETP.GT.AND UP0, UPT, UR15, UR14, UPT ;  /* 0x0000000e0f00728c */ /* 0x000fcc000bf04270 */
[----:B--2---:R1:W2:Y:S03]  /*1a30*/  SYNCS.PHASECHK.TRANS64.TRYWAIT P0, [UR8+0x40], R2 ;  /* 0x00004002ff0075a7 */ /* 0x0042a60008001108 */
[----:B------:R-:W-:Y:S05]  /*1a40*/  BRA.U !UP0, `(.L_x_26) ;  /* 0x0000000108ac7547 */ /* 0x000fea000b800000 */
[----:B------:R-:W-:Y:S01]  /*1a50*/  UIADD3 UR21, UPT, UPT, UR7, UR24, URZ ;  /* 0x0000001807157290 */ /* 0x000fe2000fffe0ff */
[----:B------:R-:W-:-:S11]  /*1a60*/  UMOV UR25, UR6 ;  /* 0x0000000600197c82 */ /* 0x000fd60008000000 */
.L_x_31:
[----:B-1----:R-:W-:Y:S01]  /*1a70*/  ULEA UR17, UR25, UR4, 0x3 ;  /* 0x0000000419117291 */ /* 0x002fe2000f8e18ff */
[----:B--2---:R-:W-:Y:S01]  /*1a80*/  @!P5 MOV R3, 0x6000 ;  /* 0x000060000003d802 */ /* 0x004fe20000000f00 */
[----:B--2---:R-:W-:Y:S10]  /*1a90*/  @P0 BRA `(.L_x_27) ;  /* 0x00000000000c0947 */ /* 0x004ff40003800000 */
[----:B------:R-:W-:-:S04]  /*1aa0*/  SHF.L.U32 R5, R15, 0x1f, RZ ;  /* 0x0000001f0f057819 */ /* 0x000fc800000006ff */
[----:B------:R-:W2:Y:S02]  /*1ab0*/  SYNCS.PHASECHK.TRANS64.TRYWAIT P0, [UR17+0x40], R5 ;  /* 0x00004005ff0075a7 */ /* 0x000ea40008001111 */
[----:B--2---:R-:W-:Y:S05]  /*1ac0*/  @!P0 BRA `(.L_x_28) ;  /* 0x00000058008c8947 */ /* 0x004fea0003800000 */
.L_x_27:
[----:B------:R2:W-:Y:S01]  /*1ad0*/  @!P5 SYNCS.ARRIVE.TRANS64 RZ, [UR17], R3 ;  /* 0x00000003ffffd9a7 */ /* 0x0005e20008000011 */
[----:B------:R-:W-:Y:S04]  /*1ae0*/  BSSY.RECONVERGENT B0, `(.L_x_29) ;  /* 0x0000003000007945 */ /* 0x000fe80003800200 */
[----:B------:R-:W-:Y:S05]  /*1af0*/  @P4 BRA `(.L_x_30) ;  /* 0x0000000000044947 */ /* 0x000fea0003800000 */
[----:B------:R-:W-:Y:S05]  /*1b00*/  BPT.TRAP 0x1 ;  /* 0x000000040000795c */ /* 0x000fea0000300000 */
.L_x_30:
[----:B------:R-:W-:Y:S05]  /*1b10*/  BSYNC.RECONVERGENT B0 ;  /* 0x0000000000007941 */ /* 0x000fea0003800200 */
.L_x_29:
        /* <DEDUP_REMOVED lines=10> */
[----:B------:R-:W-:Y:S01]  /*1bc0*/  UIADD3 UR16, UPT, UPT, UR16, 0x4400, URZ ;  /* 0x0000440010107890 */ /* 0x000fe2000fffe0ff */
[----:B-1----:R-:W-:Y:S01]  /*1bd0*/  SHF.L.U32 R2, R15, 0x1f, RZ ;  /* 0x0000001f0f027819 */ /* 0x002fe200000006ff */
[----:B------:R-:W-:Y:S02]  /*1be0*/  UIADD3.X UR31, UPT, UPT, URZ, UR23, URZ, UP1, !UPT ;  /* 0x00000017ff1f7290 */ /* 0x000fe40008ffe4ff */
[----:B------:R-:W-:Y:S01]  /*1bf0*/  UIADD3.X UR29, UPT, UPT, URZ, UR23, URZ, UP0, !UPT ;  /* 0x00000017ff1d7290 */ /* 0x000fe200087fe4ff */
[----:B------:R1:W1:Y:S01]  /*1c00*/  SYNCS.PHASECHK.TRANS64.TRYWAIT P0, [UR8+0x40], R2 ;  /* 0x00004002ff0075a7 */ /* 0x0002620008001108 */
[----:B------:R-:W-:Y:S01]  /*1c10*/  ULEA UR8, UR25, UR4, 0xe ;  /* 0x0000000419087291 */ /* 0x000fe2000f8e70ff */
[----:B------:R-:W-:Y:S01]  /*1c20*/  UMOV UR26, 0x0 ;  /* 0x00000000001a7882 */ /* 0x000fe20000000000 */
[----:B------:R-:W-:-:S02]  /*1c30*/  UMOV UR27, 0x10000000 ;  /* 0x10000000001b7882 */ /* 0x000fc40000000000 */
[----:B------:R-:W-:Y:S01]  /*1c40*/  UIADD3 UR8, UPT, UPT, UR8, 0x14400, URZ ;  /* 0x0001440008087890 */ /* 0x000fe2000fffe0ff */
[----:B------:R-:W-:Y:S01]  /*1c50*/  UMOV UR18, UR34 ;  /* 0x0000002200127c82 */ /* 0x000fe20008000000 */
[----:B------:R-:W-:Y:S01]  /*1c60*/  UMOV UR20, UR36 ;  /* 0x0000002400147c82 */ /* 0x000fe20008000000 */
[----:B------:R-:W-:Y:S01]  /*1c70*/  UMOV UR12, UR36 ;  /* 0x00000024000c7c82 */ /* 0x000fe20008000000 */
[----:B------:R-:W-:Y:S01]  /*1c80*/  UMOV UR9, UR17 ;  /* 0x0000001100097c82 */ /* 0x000fe20008000000 */
[----:B------:R-:W-:Y:S01]  /*1c90*/  UMOV UR10, UR19 ;  /* 0x00000013000a7c82 */ /* 0x000fe20008000000 */
[----:B------:R1:W-:Y:S01]  /*1ca0*/  UTMALDG.3D [UR16], [UR30], desc[UR26] ;  /* 0x00001a101e0075b4 */ /* 0x0003e20008011000 */
[----:B------:R-:W-:Y:S01]  /*1cb0*/  UIADD3 UR24, UPT, UPT, UR24, 0x1, URZ ;  /* 0x0000000118187890 */ /* 0x000fe2000fffe0ff */
[----:B------:R-:W-:-:S03]  /*1cc0*/  UMOV UR25, UR6 ;  /* 0x0000000600197c82 */ /* 0x000fc60008000000 */
[----:B------:R-:W-:Y:S01]  /*1cd0*/  UISETP.NE.AND UP0, UPT, UR24, UR21, UPT ;  /* 0x000000151800728c */ /* 0x000fe2000bf05270 */
[----:B------:R1:W-:Y:S08]  /*1ce0*/  UTMALDG.3D [UR8], [UR28], desc[UR26] ;  /* 0x00001a081c0075b4 */ /* 0x0003f00008011000 */
[----:B------:R-:W-:Y:S05]  /*1cf0*/  BRA.U UP0, `(.L_x_31) ;  /* 0xfffffffd005c7547 */ /* 0x000fea000b83ffff */
.L_x_26:
[----:B-1----:R-:W-:Y:S01]  /*1d00*/  LEA R2, R14, UR4, 0x3 ;  /* 0x000000040e027c11 */ /* 0x002fe2000f8e18ff */
[----:B------:R-:W-:Y:S01]  /*1d10*/  NOP ;  /* 0x0000000000007918 */ /* 0x000fe20000000000 */
[----:B--2---:R-:W-:Y:S02]  /*1d20*/  SHF.L.U32 R3, R12, 0x1f, RZ ;  /* 0x0000001f0c037819 */ /* 0x004fe400000006ff */
[----:B------:R-:W-:Y:S02]  /*1d30*/  LEA R4, R14, UR4, 0x4 ;  /* 0x000000040e047c11 */ /* 0x000fe4000f8e20ff */
[----:B------:R-:W1:Y:S02]  /*1d40*/  SYNCS.PHASECHK.TRANS64.TRYWAIT P0, [R2+URZ+0xb0], R3 ;  /* 0x0000b003020075a7 */ /* 0x000e6400080011ff */
[----:B-1----:R-:W-:Y:S05]  /*1d50*/  @!P0 BRA `(.L_x_32) ;  /* 0x0000005800008947 */ /* 0x002fea0003800000 */
.L_x_112:
[----:B------:R-:W2:Y:S01]  /*1d60*/  LDS.128 R4, [R4+0x140] ;  /* 0x0001400004047984 */ /* 0x000ea20000000c00 */
[----:B---3--:R-:W-:Y:S01]  /*1d70*/  ISETP.GE.AND P0, PT, R40, 0x1, PT ;  /* 0x000000012800780c */ /* 0x008fe20003f06270 */
[----:B-1----:R-:W-:Y:S01]  /*1d80*/  VIADD R2, R2, 0xc0 ;  /* 0x000000c002027836 */ /* 0x002fe20000000000 */
[----:B------:R-:W-:Y:S01]  /*1d90*/  @!PT LDS RZ, [RZ] ;  /* 0x00000000fffff984 */ /* 0x000fe20000000800 */
[----:B------:R-:W-:Y:S01]  /*1da0*/  @!PT LDS RZ, [RZ] ;  /* 0x00000000fffff984 */ /* 0x000fe20000000800 */
[----:B------:R-:W-:Y:S01]  /*1db0*/  @!PT LDS RZ, [RZ] ;  /* 0x00000000fffff984 */ /* 0x000fe20000000800 */
[----:B------:R-:W-:Y:S01]  /*1dc0*/  @!PT LDS RZ, [RZ] ;  /* 0x00000000fffff984 */ /* 0x000fe20000000800 */
[----:B------:R1:W-:Y:S06]  /*1dd0*/  MEMBAR.ALL.CTA ;  /* 0x0000000000007992 */ /* 0x0003ec0000008000 */
[----:B-1----:R-:W1:Y:S01]  /*1de0*/  FENCE.VIEW.ASYNC.S ;  /* 0x00000000000073c6 */ /* 0x002e620000000000 */
[----:B------:R-:W-:-:S04]  /*1df0*/  PRMT R2, RZ, 0x654, R2 ;  /* 0x00000654ff027816 */ /* 0x000fc80000000002 */
[----:B-1----:R1:W-:Y:S01]  /*1e00*/  SYNCS.ARRIVE.TRANS64.RED.A1T0 RZ, [R2+URZ], RZ ;  /* 0x000000ff02ff79a7 */ /* 0x0023e200081004ff */
[----:B--2---:R-:W-:-:S13]  /*1e10*/  LOP3.LUT P2, RZ, R6, 0x1, RZ, 0xc0, !PT ;  /* 0x0000000106ff7812 */ /* 0x004fda000784c0ff */
[----:B------:R-:W-:Y:S01]  /*1e20*/  @P2 SHF.R.U32.HI R3, RZ, 0x10, R5 ;  /* 0x00000010ff032819 */ /* 0x000fe20000011605 */
[----:B------:R-:W-:Y:S01]  /*1e30*/  VOTEU.ANY UP0, P2 ;  /* 0x0000000000ff7886 */ /* 0x000fe20001000100 */
[----:B------:R-:W-:Y:S02]  /*1e40*/  @P2 MOV R13, R4 ;  /* 0x00000004000d2202 */ /* 0x000fe40000000f00 */
[----:B------:R-:W-:Y:S02]  /*1e50*/  @P2 R2UR.BROADCAST UR8, R3 ;  /* 0x00000000030822ca */ /* 0x000fe400008e0000 */
[----:B------:R-:W-:-:S11]  /*1e60*/  @P2 LOP3.LUT R11, R5, 0xffff, RZ, 0xc0, !PT ;  /* 0x0000ffff050b2812 */ /* 0x000fd600078ec0ff */
[----:B------:R-:W-:Y:S01]  /*1e70*/  @UP0 UMOV UR36, UR8 ;  /* 0x0000000800240c82 */ /* 0x000fe20008000000 */
[----:B-1----:R-:W-:Y:S05]  /*1e80*/  @!P0 BRA `(.L_x_33) ;  /* 0x0000000000b88947 */ /* 0x002fea0003800000 */
[----:B------:R-:W4:Y:S01]  /*1e90*/  LDC.64 R4, c[0x0][0xb18] ;  /* 0x0002c600ff047b82 */ /* 0x000f220000000a00 */
[----:B------:R-:W-:-:S07]  /*1ea0*/  ISETP.NE.AND P3, PT, R40, 0x1, PT ;  /* 0x000000012800780c */ /* 0x000fce0003f65270 */
[----:B------:R-:W1:Y:S08]  /*1eb0*/  LDC.64 R6, c[0x0][0xb10] ;  /* 0x0002c400ff067b82 */ /* 0x000e700000000a00 */
[----:B------:R-:W2:Y:S08]  /*1ec0*/  LDC R16, c[0x0][0xb20] ;  /* 0x0002c800ff107b82 */ /* 0x000eb00000000800 */
[----:B------:R-:W3:Y:S01]  /*1ed0*/  LDC R18, c[0x0][0xb0c] ;  /* 0x0002c300ff127b82 */ /* 0x000ee20000000800 */
[----:B----4-:R-:W-:Y:S01]  /*1ee0*/  IMAD.HI.U32 R17, R0, R5, RZ ;  /* 0x0000000500117227 */ /* 0x010fe200078e00ff */
[----:B------:R-:W-:-:S03]  /*1ef0*/  ISETP.NE.AND P0, PT, R4, 0x1, PT ;  /* 0x000000010400780c */ /* 0x000fc60003f05270 */
[----:B------:R-:W-:-:S03]  /*1f00*/  IMAD.HI.U32 R5, R11, R5, RZ ;  /* 0x000000050b057227 */ /* 0x000fc600078e00ff */
[----:B------:R-:W4:Y:S01]  /*1f10*/  LDC.64 R2, c[0x0][0xb28] ;  /* 0x0002ca00ff027b82 */ /* 0x000f220000000a00 */
[----:B-1----:R-:W-:-:S04]  /*1f20*/  IMAD.HI.U32 R20, R9, R6, RZ ;  /* 0x0000000609147227 */ /* 0x002fc800078e00ff */
[----:B------:R-:W-:Y:S01]  /*1f30*/  IMAD.HI.U32 R22, R13, R6, RZ ;  /* 0x000000060d167227 */ /* 0x000fe200078e00ff */
[----:B------:R-:W-:Y:S02]  /*1f40*/  SHF.R.U32.HI R20, RZ, R7, R20 ;  /* 0x00000007ff147219 */ /* 0x000fe40000011614 */
[-C--:B--2---:R-:W-:Y:S02]  /*1f50*/  SHF.R.U32.HI R17, RZ, R16.reuse, R17 ;  /* 0x00000010ff117219 */ /* 0x084fe40000011611 */
[----:B------:R-:W-:Y:S02]  /*1f60*/  SHF.R.U32.HI R16, RZ, R16, R5 ;  /* 0x00000010ff107219 */ /* 0x000fe40000011605 */
[----:B------:R-:W-:Y:S02]  /*1f70*/  SEL R17, R0, R17, !P0 ;  /* 0x0000001100117207 */ /* 0x000fe40004000000 */
[----:B------:R-:W-:Y:S02]  /*1f80*/  SHF.R.U32.HI R22, RZ, R7, R22 ;  /* 0x00000007ff167219 */ /* 0x000fe40000011616 */
[----:B---3--:R-:W-:-:S02]  /*1f90*/  ISETP.NE.AND P1, PT, R18, 0x1, PT ;  /* 0x000000011200780c */ /* 0x008fc40003f25270 */
[----:B------:R-:W-:Y:S02]  /*1fa0*/  SEL R5, R11, R16, !P0 ;  /* 0x000000100b057207 */ /* 0x000fe40004000000 */
[----:B------:R-:W-:Y:S02]  /*1fb0*/  SEL R19, R9, R20, !P1 ;  /* 0x0000001409137207 */ /* 0x000fe40004800000 */
[----:B------:R-:W-:Y:S01]  /*1fc0*/  SEL R7, R13, R22, !P1 ;  /* 0x000000160d077207 */ /* 0x000fe20004800000 */
[----:B----4-:R-:W-:-:S04]  /*1fd0*/  IMAD.HI.U32 R20, R17, R2, RZ ;  /* 0x0000000211147227 */ /* 0x010fc800078e00ff */
[----:B------:R-:W-:Y:S01]  /*1fe0*/  IMAD.HI.U32 R6, R19, R2, RZ ;  /* 0x0000000213067227 */ /* 0x000fe200078e00ff */
[----:B------:R-:W-:-:S04]  /*1ff0*/  @P3 SHF.R.U32.HI R17, RZ, R3, R20 ;  /* 0x00000003ff113219 */ /* 0x000fc80000011614 */
        /* <DEDUP_REMOVED lines=8> */
[----:B------:R-:W-:-:S04]  /*2080*/  @!P0 IMAD.HI.U32 R16, R7, R2, RZ ;  /* 0x0000000207108227 */ /* 0x000fc800078e00ff */
[----:B------:R-:W-:Y:S01]  /*2090*/  IMAD.MOV R2, RZ, RZ, -R6 ;  /* 0x000000ffff027224 */ /* 0x000fe200078e0a06 */
[----:B------:R-:W-:-:S03]  /*20a0*/  @!P0 SHF.R.U32.HI R16, RZ, R3, R16 ;  /* 0x00000003ff108219 */ /* 0x000fc60000011610 */
[----:B------:R-:W-:Y:S01]  /*20b0*/  IMAD R2, R40, R2, R5 ;  /* 0x0000000228027224 */ /* 0x000fe200078e0205 */
[----:B------:R-:W-:Y:S02]  /*20c0*/  @!P0 SEL R3, R7, R16, !P3 ;  /* 0x0000001007038207 */ /* 0x000fe40005800000 */
[----:B------:R-:W-:-:S03]  /*20d0*/  IADD3 R16, PT, PT, -R5, RZ, RZ ;  /* 0x000000ff05107210 */ /* 0x000fc60007ffe1ff */
[--C-:B------:R-:W-:Y:S02]  /*20e0*/  @!P0 IMAD.IADD R6, R6, 0x1, -R3.reuse ;  /* 0x0000000106068824 */ /* 0x100fe400078e0a03 */
[----:B------:R-:W-:Y:S01]  /*20f0*/  @!P0 IMAD R3, R2, R19, R3 ;  /* 0x0000001302038224 */ /* 0x000fe200078e0203 */
[----:B------:R-:W-:Y:S01]  /*2100*/  IADD3 R2, PT, PT, -R7, RZ, RZ ;  /* 0x000000ff07027210 */ /* 0x000fe20007ffe1ff */
[----:B------:R-:W-:Y:S02]  /*2110*/  @!P0 IMAD R5, R40, R6, R7 ;  /* 0x0000000628058224 */ /* 0x000fe400078e0207 */
[----:B------:R-:W-:Y:S02]  /*2120*/  IMAD R11, R4, R16, R11 ;  /* 0x00000010040b7224 */ /* 0x000fe400078e020b */
[----:B------:R-:W-:Y:S02]  /*2130*/  @!P0 IMAD.MOV.U32 R7, RZ, RZ, R3 ;  /* 0x000000ffff078224 */ /* 0x000fe400078e0003 */
[----:B------:R-:W-:-:S02]  /*2140*/  IMAD R2, R18, R2, R13 ;  /* 0x0000000212027224 */ /* 0x000fc400078e020d */
[----:B------:R-:W-:Y:S02]  /*2150*/  IMAD R11, R5, R4, R11 ;  /* 0x00000004050b7224 */ /* 0x000fe400078e020b */
[----:B------:R-:W-:Y:S02]  /*2160*/  IMAD R13, R7, R18, R2 ;  /* 0x00000012070d7224 */ /* 0x000fe400078e0202 */
.L_x_33:
[----:B------:R-:W1:Y:S02]  /*2170*/  LDCU UR8, c[0x0][0xb30] ;  /* 0x00016600ff0877ac */ /* 0x000e640008000800 */
[----:B-1----:R-:W-:-:S09]  /*2180*/  UISETP.NE.AND UP0, UPT, UR8, 0x1, UPT ;  /* 0x000000010800788c */ /* 0x002fd2000bf05270 */
[----:B------:R-:W-:Y:S05]  /*2190*/  BRA.U UP0, `(.L_x_34) ;  /* 0x0000000100407547 */ /* 0x000fea000b800000 */
[----:B------:R-:W1:Y:S08]  /*21a0*/  LDC.64 R4, c[0x0][0xb10] ;  /* 0x0002c400ff047b82 */ /* 0x000e700000000a00 */
[----:B------:R-:W2:Y:S08]  /*21b0*/  LDC.64 R2, c[0x0][0xb18] ;  /* 0x0002c600ff027b82 */ /* 0x000eb00000000a00 */
[----:B------:R-:W3:Y:S08]  /*21c0*/  LDC R6, c[0x0][0xb20] ;  /* 0x0002c800ff067b82 */ /* 0x000ef00000000800 */
[----:B------:R-:W4:Y:S01]  /*21d0*/  LDC R16, c[0x0][0xb0c] ;  /* 0x0002c300ff107b82 */ /* 0x000f220000000800 */
[----:B-1----:R-:W-:-:S05]  /*21e0*/  IMAD.HI.U32 R4, R13, R4, RZ ;  /* 0x000000040d047227 */ /* 0x002fca00078e00ff */
[----:B------:R-:W-:Y:S01]  /*21f0*/  SHF.R.U32.HI R4, RZ, R5, R4 ;  /* 0x00000005ff047219 */ /* 0x000fe20000011604 */
[----:B--2---:R-:W-:Y:S01]  /*2200*/  IMAD.HI.U32 R3, R11, R3, RZ ;  /* 0x000000030b037227 */ /* 0x004fe200078e00ff */
[----:B------:R-:W-:-:S04]  /*2210*/  ISETP.NE.AND P0, PT, R2, 0x1, PT ;  /* 0x000000010200780c */ /* 0x000fc80003f05270 */
[----:B---3--:R-:W-:-:S04]  /*2220*/  SHF.R.U32.HI R6, RZ, R6, R3 ;  /* 0x00000006ff067219 */ /* 0x008fc80000011603 */
[----:B------:R-:W-:Y:S02]  /*2230*/  SEL R3, R11, R6, !P0 ;  /* 0x000000060b037207 */ /* 0x000fe40004000000 */
[----:B----4-:R-:W-:-:S04]  /*2240*/  ISETP.NE.AND P1, PT, R16, 0x1, PT ;  /* 0x000000011000780c */ /* 0x010fc80003f25270 */
[----:B------:R-:W-:-:S05]  /*2250*/  SEL R4, R13, R4, !P1 ;  /* 0x000000040d047207 */ /* 0x000fca0004800000 */
[----:B------:R-:W-:Y:S02]  /*2260*/  IMAD.IADD R5, R3, 0x1, -R4 ;  /* 0x0000000103057824 */ /* 0x000fe400078e0a04 */
[----:B------:R-:W-:Y:S02]  /*2270*/  IMAD.IADD R3, R4, 0x1, -R3 ;  /* 0x0000000104037824 */ /* 0x000fe400078e0a03 */
[----:B------:R-:W-:Y:S02]  /*2280*/  IMAD R13, R5, R16, R13 ;  /* 0x00000010050d7224 */ /* 0x000fe400078e020d */
[----:B------:R-:W-:-:S07]  /*2290*/  IMAD R11, R3, R2, R11 ;  /* 0x00000002030b7224 */ /* 0x000fce00078e020b */
.L_x_34:
[----:B------:R-:W-:Y:S01]  /*22a0*/  VIADD R14, R14, 0x1 ;  /* 0x000000010e0e7836 */ /* 0x000fe20000000000 */
[----:B------:R-:W-:Y:S01]  /*22b0*/  PLOP3.LUT P1, PT, PT, PT, PT, 0x80, 0x8 ;  /* 0x000000000008781c */ /* 0x000fe20003f2f070 */
[----:B------:R-:W-:Y:S02]  /*22c0*/  IMAD.IADD R21, R13, 0x1, R96 ;  /* 0x000000010d157824 */ /* 0x000fe400078e0260 */
[----:B------:R-:W-:Y:S01]  /*22d0*/  IMAD.IADD R20, R11, 0x1, R94 ;  /* 0x000000010b147824 */ /* 0x000fe200078e025e */
[----:B------:R-:W-:-:S04]  /*22e0*/  ISETP.NE.AND P0, PT, R14, 0x2, PT ;  /* 0x000000020e00780c */ /* 0x000fc80003f05270 */
[----:B------:R-:W-:Y:S02]  /*22f0*/  SEL R3, RZ, 0x1, P0 ;  /* 0x00000001ff037807 */ /* 0x000fe40000000000 */
[----:B------:R-:W-:Y:S02]  /*2300*/  SEL R14, R14, RZ, P0 ;  /* 0x000000ff0e0e7207 */ /* 0x000fe40000000000 */
[----:B------:R-:W-:Y:S01]  /*2310*/  LOP3.LUT R12, R12, R3, RZ, 0x3c, !PT ;  /* 0x000000030c0c7212 */ /* 0x000fe200078e3cff */
[----:B------:R-:W-:Y:S06]  /*2320*/  @P2 BRA `(.L_x_35) ;  /* 0xfffffff000982947 */ /* 0x000fec000383ffff */
[----:B------:R-:W-:Y:S01]  /*2330*/  UIADD3 UR4, UPT, UPT, UR4, 0x40, URZ ;  /* 0x0000004004047890 */ /* 0x000fe2000fffe0ff */
[----:B------:R-:W-:-:S03]  /*2340*/  SHF.L.U32 R3, R15, 0x1f, RZ ;  /* 0x0000001f0f037819 */ /* 0x000fc600000006ff */
[----:B------:R-:W-:-:S09]  /*2350*/  ULEA UR5, UR6, UR4, 0x3 ;  /* 0x0000000406057291 */ /* 0x000fd2000f8e18ff */
[----:B------:R-:W1:Y:S02]  /*2360*/  SYNCS.PHASECHK.TRANS64.TRYWAIT P0, [UR5], R3 ;  /* 0x00000003ff0075a7 */ /* 0x000e640008001105 */
[----:B-1----:R-:W-:Y:S05]  /*2370*/  @!P0 BRA `(.L_x_36) ;  /* 0x00000050008c8947 */ /* 0x002fea0003800000 */
.L_x_114:
[----:B------:R-:W-:-:S04]  /*2380*/  UIADD3 UR6, UPT, UPT, UR6, 0x1, URZ ;  /* 0x0000000106067890 */ /* 0x000fc8000fffe0ff */
[----:B------:R-:W-:-:S04]  /*2390*/  UISETP.NE.AND UP0, UPT, UR6, 0x8, UPT ;  /* 0x000000080600788c */ /* 0x000fc8000bf05270 */
[----:B------:R-:W-:Y:S02]  /*23a0*/  USEL UR7, URZ, 0x1, UP0 ;  /* 0x00000001ff077887 */ /* 0x000fe40008000000 */
[----:B------:R-:W-:-:S04]  /*23b0*/  USEL UR6, UR6, URZ, UP0 ;  /* 0x000000ff06067287 */ /* 0x000fc80008000000 */
[----:B------:R-:W-:Y:S01]  /*23c0*/  ULEA UR5, UR6, UR4, 0x3 ;  /* 0x0000000406057291 */ /* 0x000fe2000f8e18ff */
[----:B------:R-:W-:-:S04]  /*23d0*/  LOP3.LUT R2, R15, UR7, RZ, 0x3c, !PT ;  /* 0x000000070f027c12 */ /* 0x000fc8000f8e3cff */
[----:B-1----:R-:W-:-:S04]  /*23e0*/  SHF.L.U32 R3, R2, 0x1f, RZ ;  /* 0x0000001f02037819 */ /* 0x002fc800000006ff */
[----:B------:R-:W1:Y:S02]  /*23f0*/  SYNCS.PHASECHK.TRANS64.TRYWAIT P0, [UR5], R3 ;  /* 0x00000003ff0075a7 */ /* 0x000e640008001105 */
[----:B-1----:R-:W-:Y:S05]  /*2400*/  @!P0 BRA `(.L_x_37) ;  /* 0x0000005000808947 */ /* 0x002fea0003800000 */
.L_x_116:
        /* <DEDUP_REMOVED lines=9> */
.L_x_118:
        /* <DEDUP_REMOVED lines=9> */
.L_x_120:
        /* <DEDUP_REMOVED lines=9> */
.L_x_122:
        /* <DEDUP_REMOVED lines=9> */
.L_x_124:
        /* <DEDUP_REMOVED lines=9> */
.L_x_126:
[----:B------:R-:W-:-:S04]  /*26e0*/  UIADD3 UR6, UPT, UPT, UR6, 0x1, URZ ;  /* 0x0000000106067890 */ /* 0x000fc8000fffe0ff */
[----:B------:R-:W-:-:S04]  /*26f0*/  UISETP.NE.AND UP0, UPT, UR6, 0x8, UPT ;  /* 0x000000080600788c */ /* 0x000fc8000bf05270 */
[----:B------:R-:W-:Y:S02]  /*2700*/  USEL UR5, URZ, 0x1, UP0 ;  /* 0x00000001ff057887 */ /* 0x000fe40008000000 */
[----:B------:R-:W-:-:S04]  /*2710*/  USEL UR6, UR6, URZ, UP0 ;  /* 0x000000ff06067287 */ /* 0x000fc80008000000 */
[----:B------:R-:W-:Y:S01]  /*2720*/  ULEA UR6, UR6, UR4, 0x3 ;  /* 0x0000000406067291 */ /* 0x000fe2000f8e18ff */
[----:B-1----:R-:W-:-:S04]  /*2730*/  LOP3.LUT R3, R2, UR5, RZ, 0x3c, !PT ;  /* 0x0000000502037c12 */ /* 0x002fc8000f8e3cff */
[----:B------:R-:W-:Y:S01]  /*2740*/  SHF.L.U32 R3, R3, 0x1f, RZ ;  /* 0x0000001f03037819 */ /* 0x000fe200000006ff */
[----:B----4-:R-:W-:-:S07]  /*2750*/  IMAD.U32 R0, RZ, RZ, UR6 ;  /* 0x00000006ff007e24 */ /* 0x010fce000f8e00ff */
.L_x_43:
[----:B-1----:R1:W2:Y:S02]  /*2760*/  SYNCS.PHASECHK.TRANS64.TRYWAIT P0, [R0+URZ], R3 ;  /* 0x00000003000075a7 */ /* 0x0022a400080011ff */
[----:B--2---:R-:W-:Y:S05]  /*2770*/  @!P0 NANOSLEEP.SYNCS 0x989680 ;  /* 0x009896800000895d */ /* 0x004fea0003900000 */
[----:B------:R-:W2:Y:S02]  /*2780*/  @!P0 SYNCS.PHASECHK.TRANS64 P0, [R0+URZ], R3 ;  /* 0x00000003000085a7 */ /* 0x000ea400080010ff */
[----:B--2---:R-:W-:Y:S05]  /*2790*/  @P0 EXIT ;  /* 0x000000000000094d */ /* 0x004fea0003800000 */
[----:B------:R-:W-:Y:S05]  /*27a0*/  BRA `(.L_x_43) ;  /* 0xfffffffc00ec7947 */ /* 0x000fea000383ffff */
.L_x_17:
[----:B------:R-:W-:-:S04]  /*27b0*/  UISETP.NE.AND UP1, UPT, UR37, URZ, UPT ;  /* 0x000000ff2500728c */ /* 0x000fc8000bf25270 */
[----:B------:R-:W-:-:S09]  /*27c0*/  UISETP.NE.OR UP1, UPT, UR8, 0x1, UP1 ;  /* 0x000000010800788c */ /* 0x000fd20008f25670 */
[----:B------:R-:W-:Y:S05]  /*27d0*/  BRA.U UP1, `(.L_x_44) ;  /* 0x0000000501487547 */ /* 0x000fea000b800000 */
[----:B------:R-:W-:Y:S01]  /*27e0*/  ISETP.NE.AND P2, PT, R2, RZ, PT ;  /* 0x000000ff0200720c */ /* 0x000fe20003f45270 */
[----:B------:R-:W-:Y:S01]  /*27f0*/  IMAD.MOV.U32 R12, RZ, RZ, 0x1 ;  /* 0x00000001ff0c7424 */ /* 0x000fe200078e00ff */
[----:B------:R-:W-:Y:S02]  /*2800*/  CS2R R10, SRZ ;  /* 0x00000000000a7805 */ /* 0x000fe4000001ff00 */
[----:B------:R-:W-:Y:S01]  /*2810*/  CS2R R8, SRZ ;  /* 0x0000000000087805 */ /* 0x000fe2000001ff00 */
[----:B------:R-:W-:Y:S01]  /*2820*/  UMOV UR4, 0x400 ;  /* 0x0000040000047882 */ /* 0x000fe20000000000 */
[----:B------:R-:W-:Y:S01]  /*2830*/  UMOV UR6, URZ ;  /* 0x000000ff00067c82 */ /* 0x000fe20008000000 */
[----:B------:R-:W-:-:S12]  /*2840*/  ULEA UR37, UR37, UR4, 0x18 ;  /* 0x0000000425257291 */ /* 0x000fd8000f8ec0ff */
.L_x_48:
[----:B------:R-:W-:Y:S02]  /*2850*/  LEA R0, R8, UR37, 0x3 ;  /* 0x0000002508007c11 */ /* 0x000fe4000f8e18ff */
[----:B------:R-:W-:-:S03]  /*2860*/  SHF.L.U32 R5, R9, 0x1f, RZ ;  /* 0x0000001f09057819 */ /* 0x000fc600000006ff */
[----:B------:R-:W-:Y:S01]  /*2870*/  VIADD R4, R0, 0x120 ;  /* 0x0000012000047836 */ /* 0x000fe20000000000 */
[----:B------:R-:W1:Y:S02]  /*2880*/  SYNCS.PHASECHK.TRANS64.TRYWAIT P0, [R0+URZ+0x110], R5 ;  /* 0x00011005000075a7 */ /* 0x000e6400080011ff */
[----:B-1----:R-:W-:Y:S05]  /*2890*/  @!P0 BRA `(.L_x_45) ;  /* 0x0000004c00ec8947 */ /* 0x002fea0003800000 */
.L_x_127:
[----:B------:R-:W-:Y:S01]  /*28a0*/  ULEA UR5, UR6, UR37, 0x3 ;  /* 0x0000002506057291 */ /* 0x000fe2000f8e18ff */
[----:B------:R-:W-:Y:S02]  /*28b0*/  PRMT R4, RZ, 0x654, R4 ;  /* 0x00000654ff047816 */ /* 0x000fe40000000004 */
[----:B-1----:R-:W-:Y:S01]  /*28c0*/  SHF.L.U32 R5, R12, 0x1f, RZ ;  /* 0x0000001f0c057819 */ /* 0x002fe200000006ff */
[----:B------:R-:W-:Y:S01]  /*28d0*/  UIADD3 UR4, UPT, UPT, UR5, 0xb0, URZ ;  /* 0x000000b005047890 */ /* 0x000fe2000fffe0ff */
[----:B------:R1:W-:Y:S05]  /*28e0*/  SYNCS.ARRIVE.TRANS64.RED.A1T0 RZ, [R4+URZ], RZ ;  /* 0x000000ff04ff79a7 */ /* 0x0003ea00081004ff */
[----:B------:R-:W-:Y:S01]  /*28f0*/  IMAD.U32 R7, RZ, RZ, UR4 ;  /* 0x00000004ff077e24 */ /* 0x000fe2000f8e00ff */
[----:B------:R-:W2:Y:S04]  /*2900*/  SYNCS.PHASECHK.TRANS64.TRYWAIT P0, [UR5+0xc0], R5 ;  /* 0x0000c005ff0075a7 */ /* 0x000ea80008001105 */
[----:B------:R-:W-:Y:S01]  /*2910*/  PRMT R6, R2, 0x654, R7 ;  /* 0x0000065402067816 */ /* 0x000fe20000000007 */
[----:B-1----:R-:W-:Y:S01]  /*2920*/  @!P2 IMAD.MOV.U32 R4, RZ, RZ, 0x10 ;  /* 0x00000010ff04a424 */ /* 0x002fe200078e00ff */
[----:B--2---:R-:W-:Y:S06]  /*2930*/  @!P0 BRA `(.L_x_46) ;  /* 0x0000004c00d88947 */ /* 0x004fec0003800000 */
.L_x_129:
[----:B------:R-:W-:Y:S01]  /*2940*/  ULEA UR4, UR6, UR37, 0x4 ;  /* 0x0000002506047291 */ /* 0x000fe2000f8e20ff */
[----:B------:R-:W-:Y:S01]  /*2950*/  SEL R3, R6, R3, !P2 ;  /* 0x0000000306037207 */ /* 0x000fe20005000000 */
[----:B------:R-:W-:Y:S01]  /*2960*/  UIADD3 UR5, UPT, UPT, UR5, 0xb0, URZ ;  /* 0x000000b005057890 */ /* 0x000fe2000fffe0ff */
[----:B-1----:R-:W-:Y:S01]  /*2970*/  LEA R0, R11, UR37, 0x3 ;  /* 0x000000250b007c11 */ /* 0x002fe2000f8e18ff */
[----:B------:R-:W-:Y:S01]  /*2980*/  UIADD3 UR4, UPT, UPT, UR4, 0x140, URZ ;  /* 0x0000014004047890 */ /* 0x000fe2000fffe0ff */
[----:B------:R-:W-:Y:S01]  /*2990*/  SHF.L.U32 R5, R10, 0x1f, RZ ;  /* 0x0000001f0a057819 */ /* 0x000fe200000006ff */
[----:B------:R1:W-:Y:S01]  /*29a0*/  @!P2 SYNCS.ARRIVE.TRANS64.RED RZ, [R3+URZ], R4 ;  /* 0x0000000403ffa9a7 */ /* 0x0003e200080004ff */
[----:B------:R-:W-:Y:S01]  /*29b0*/  UIADD3 UR6, UPT, UPT, UR6, 0x1, URZ ;  /* 0x0000000106067890 */ /* 0x000fe2000fffe0ff */
[----:B------:R-:W-:-:S03]  /*29c0*/  VIADD R8, R8, 0x1 ;  /* 0x0000000108087836 */ /* 0x000fc60000000000 */
[----:B------:R-:W-:Y:S02]  /*29d0*/  UISETP.NE.AND UP0, UPT, UR6, 0x2, UPT ;  /* 0x000000020600788c */ /* 0x000fe4000bf05270 */
[----:B------:R-:W-:Y:S06]  /*29e0*/  UGETNEXTWORKID.BROADCAST [UR4], [UR5] ;  /* 0x00000000040073ca */ /* 0x000fec0008000100 */
[----:B------:R-:W-:Y:S01]  /*29f0*/  USEL UR4, URZ, 0x1, UP0 ;  /* 0x00000001ff047887 */ /* 0x000fe20008000000 */
[----:B------:R-:W-:Y:S01]  /*2a00*/  ISETP.NE.AND P0, PT, R8, 0x2, PT ;  /* 0x000000020800780c */ /* 0x000fe20003f05270 */
[----:B------:R-:W-:Y:S01]  /*2a10*/  USEL UR6, UR6, URZ, UP0 ;  /* 0x000000ff06067287 */ /* 0x000fe20008000000 */
[----:B------:R-:W2:Y:S03]  /*2a20*/  SYNCS.PHASECHK.TRANS64.TRYWAIT P1, [R0+URZ+0xb0], R5 ;  /* 0x0000b005000075a7 */ /* 0x000ea600080211ff */
[----:B------:R-:W-:Y:S01]  /*2a30*/  LOP3.LUT R12, R12, UR4, RZ, 0x3c, !PT ;  /* 0x000000040c0c7c12 */ /* 0x000fe2000f8e3cff */
[----:B-12---:R-:W-:Y:S07]  /*2a40*/  @!P1 BRA `(.L_x_47) ;  /* 0x0000004c00ac9947 */ /* 0x006fee0003800000 */
.L_x_130:
[C---:B------:R-:W-:Y:S01]  /*2a50*/  LEA R4, R11.reuse, UR37, 0x4 ;  /* 0x000000250b047c11 */ /* 0x040fe2000f8e20ff */
[----:B-1----:R-:W-:Y:S01]  /*2a60*/  VIADD R0, R0, 0xc0 ;  /* 0x000000c000007836 */ /* 0x002fe20000000000 */
[----:B------:R-:W-:Y:S01]  /*2a70*/  SEL R8, R8, RZ, P0 ;  /* 0x000000ff08087207 */ /* 0x000fe20000000000 */
[----:B------:R-:W-:-:S03]  /*2a80*/  VIADD R11, R11, 0x1 ;  /* 0x000000010b0b7836 */ /* 0x000fc60000000000 */
[----:B------:R-:W1:Y:S01]  /*2a90*/  LDS.128 R4, [R4+0x140] ;  /* 0x0001400004047984 */ /* 0x000e620000000c00 */
[----:B------:R-:W-:Y:S02]  /*2aa0*/  PRMT R0, RZ, 0x654, R0 ;  /* 0x00000654ff007816 */ /* 0x000fe40000000000 */
[C---:B------:R-:W-:Y:S01]  /*2ab0*/  ISETP.NE.AND P1, PT, R11.reuse, 0x2, PT ;  /* 0x000000020b00780c */ /* 0x040fe20003f25270 */
[----:B------:R-:W-:Y:S01]  /*2ac0*/  @!PT LDS RZ, [RZ] ;  /* 0x00000000fffff984 */ /* 0x000fe20000000800 */
[----:B------:R-:W-:Y:S01]  /*2ad0*/  @!PT LDS RZ, [RZ] ;  /* 0x00000000fffff984 */ /* 0x000fe20000000800 */
[----:B------:R-:W-:Y:S01]  /*2ae0*/  @!PT LDS RZ, [RZ] ;  /* 0x00000000fffff984 */ /* 0x000fe20000000800 */
[----:B------:R-:W-:Y:S01]  /*2af0*/  @!PT LDS RZ, [RZ] ;  /* 0x00000000fffff984 */ /* 0x000fe20000000800 */
[----:B------:R2:W-:Y:S06]  /*2b00*/  MEMBAR.ALL.CTA ;  /* 0x0000000000007992 */ /* 0x0005ec0000008000 */
[----:B--2---:R-:W2:Y:S01]  /*2b10*/  FENCE.VIEW.ASYNC.S ;  /* 0x00000000000073c6 */ /* 0x004ea20000000000 */
[----:B------:R-:W-:Y:S01]  /*2b20*/  SEL R11, R11, RZ, P1 ;  /* 0x000000ff0b0b7207 */ /* 0x000fe20000800000 */
[----:B--2---:R2:W-:Y:S01]  /*2b30*/  SYNCS.ARRIVE.TRANS64.RED.A1T0 RZ, [R0+URZ], RZ ;  /* 0x000000ff00ff79a7 */ /* 0x0045e200081004ff */
[----:B-1----:R-:W-:-:S02]  /*2b40*/  LOP3.LUT P3, RZ, R6, 0x1, RZ, 0xc0, !PT ;  /* 0x0000000106ff7812 */ /* 0x002fc4000786c0ff */
[----:B------:R-:W-:-:S04]  /*2b50*/  SEL R5, RZ, 0x1, P1 ;  /* 0x00000001ff057807 */ /* 0x000fc80000800000 */
[----:B------:R-:W-:Y:S02]  /*2b60*/  LOP3.LUT R10, R10, R5, RZ, 0x3c, !PT ;  /* 0x000000050a0a7212 */ /* 0x000fe400078e3cff */
[----:B--2---:R-:W-:-:S04]  /*2b70*/  SEL R0, RZ, 0x1, P0 ;  /* 0x00000001ff007807 */ /* 0x004fc80000000000 */
[----:B------:R-:W-:Y:S01]  /*2b80*/  LOP3.LUT R9, R9, R0, RZ, 0x3c, !PT ;  /* 0x0000000009097212 */ /* 0x000fe200078e3cff */
[----:B------:R-:W-:Y:S06]  /*2b90*/  @P3 BRA `(.L_x_48) ;  /* 0xfffffffc002c3947 */ /* 0x000fec000383ffff */
[----:B------:R-:W-:Y:S01]  /*2ba0*/  ULEA UR5, UR6, UR37, 0x3 ;  /* 0x0000002506057291 */ /* 0x000fe2000f8e18ff */
[----:B------:R-:W-:-:S08]  /*2bb0*/  SHF.L.U32 R3, R12, 0x1f, RZ ;  /* 0x0000001f0c037819 */ /* 0x000fd000000006ff */
[----:B------:R-:W1:Y:S02]  /*2bc0*/  SYNCS.PHASECHK.TRANS64 P0, [UR5+0xc0], R3 ;  /* 0x0000c003ff0075a7 */ /* 0x000e640008001005 */
[----:B-1----:R-:W-:Y:S05]  /*2bd0*/  @P0 BRA `(.L_x_49) ;  /* 0x0000000000080947 */ /* 0x002fea0003800000 */
[----:B------:R-:W1:Y:S02]  /*2be0*/  SYNCS.PHASECHK.TRANS64.TRYWAIT P0, [UR5+0xc0], R3 ;  /* 0x0000c003ff0075a7 */ /* 0x000e640008001105 */
[----:B-1----:R-:W-:Y:S05]  /*2bf0*/  @!P0 BRA `(.L_x_50) ;  /* 0x0000004c00548947 */ /* 0x002fea0003800000 */
.L_x_49:
[----:B------:R-:W-:-:S04]  /*2c00*/  UIADD3 UR4, UPT, UPT, UR6, 0x1, URZ ;  /* 0x0000000106047890 */ /* 0x000fc8000fffe0ff */
[----:B------:R-:W-:-:S04]  /*2c10*/  UISETP.NE.AND UP0, UPT, UR4, 0x2, UPT ;  /* 0x000000020400788c */ /* 0x000fc8000bf05270 */
[----:B------:R-:W-:Y:S02]  /*2c20*/  USEL UR7, URZ, 0x1, UP0 ;  /* 0x00000001ff077887 */ /* 0x000fe40008000000 */
[----:B------:R-:W-:-:S04]  /*2c30*/  USEL UR4, UR4, URZ, UP0 ;  /* 0x000000ff04047287 */ /* 0x000fc80008000000 */
[----:B------:R-:W-:Y:S01]  /*2c40*/  ULEA UR4, UR4, UR37, 0x3 ;  /* 0x0000002504047291 */ /* 0x000fe2000f8e18ff */
[----:B-1----:R-:W-:-:S04]  /*2c50*/  LOP3.LUT R3, R12, UR7, RZ, 0x3c, !PT ;  /* 0x000000070c037c12 */ /* 0x002fc8000f8e3cff */
[----:B------:R-:W-:-:S04]  /*2c60*/  SHF.L.U32 R0, R3, 0x1f, RZ ;  /* 0x0000001f03007819 */ /* 0x000fc800000006ff */
[----:B------:R-:W1:Y:S02]  /*2c70*/  SYNCS.PHASECHK.TRANS64 P0, [UR4+0xc0], R0 ;  /* 0x0000c000ff0075a7 */ /* 0x000e640008001004 */
[----:B-1----:R-:W-:Y:S05]  /*2c80*/  @P0 EXIT ;  /* 0x000000000000094d */ /* 0x002fea0003800000 */
[----:B------:R-:W-:Y:S02]  /*2c90*/  SHF.L.U32 R3, R3, 0x1f, RZ ;  /* 0x0000001f03037819 */ /* 0x000fe400000006ff */
[----:B------:R-:W-:-:S07]  /*2ca0*/  MOV R0, UR4 ;  /* 0x0000000400007c02 */ /* 0x000fce0008000f00 */
.L_x_51:
[----:B-1----:R1:W2:Y:S02]  /*2cb0*/  SYNCS.PHASECHK.TRANS64.TRYWAIT P0, [R0+URZ+0xc0], R3 ;  /* 0x0000c003000075a7 */ /* 0x0022a400080011ff */
[----:B--2---:R-:W-:Y:S05]  /*2cc0*/  @!P0 NANOSLEEP.SYNCS 0x989680 ;  /* 0x009896800000895d */ /* 0x004fea0003900000 */
[----:B------:R-:W2:Y:S02]  /*2cd0*/  @!P0 SYNCS.PHASECHK.TRANS64 P0, [R0+URZ+0xc0], R3 ;  /* 0x0000c003000085a7 */ /* 0x000ea400080010ff */
[----:B--2---:R-:W-:Y:S05]  /*2ce0*/  @P0 EXIT ;  /* 0x000000000000094d */ /* 0x004fea0003800000 */
[----:B------:R-:W-:Y:S05]  /*2cf0*/  BRA `(.L_x_51) ;  /* 0xfffffffc00ec7947 */ /* 0x000fea000383ffff */
.L_x_44:
[----:B------:R-:W-:-:S09]  /*2d00*/  UISETP.NE.AND UP1, UPT, UR8, URZ, UPT ;  /* 0x000000ff0800728c */ /* 0x000fd2000bf25270 */
[----:B------:R-:W-:Y:S05]  /*2d10*/  BRA.U UP1, `(.L_x_52) ;  /* 0x0000000d01c87547 */ /* 0x000fea000b800000 */
[----:B------:R-:W-:Y:S01]  /*2d20*/  UMOV UR4, 0x40 ;  /* 0x0000004000047882 */ /* 0x000fe20000000000 */
[----:B------:R-:W-:Y:S01]  /*2d30*/  NOP ;  /* 0x0000000000007918 */ /* 0x000fe20000000000 */
[----:B------:R-:W-:Y:S01]  /*2d40*/  ULEA UR4, UR37, UR4, 0x18 ;  /* 0x0000000425047291 */ /* 0x000fe2000f8ec0ff */
[----:B------:R-:W-:Y:S02]  /*2d50*/  UMOV UR5, 0x400 ;  /* 0x0000040000057882 */ /* 0x000fe40000000000 */
[----:B------:R-:W-:-:S06]  /*2d60*/  ULEA UR37, UR37, UR5, 0x18 ;  /* 0x0000000525257291 */ /* 0x000fcc000f8ec0ff */
[----:B------:R-:W1:Y:S02]  /*2d70*/  LDS.U8 R0, [UR4+0x1c] ;  /* 0x00001c04ff007984 */ /* 0x000e640008000000 */
[----:B-1----:R-:W-:-:S13]  /*2d80*/  ISETP.NE.AND P0, PT, R0, RZ, PT ;  /* 0x000000ff0000720c */ /* 0x002fda0003f05270 */
[----:B------:R-:W-:Y:S05]  /*2d90*/  @P0 BRA `(.L_x_53) ;  /* 0x0000000000580947 */ /* 0x000fea0003800000 */
[----:B------:R-:W-:-:S13]  /*2da0*/  ELECT P0, URZ, PT ;  /* 0x0000000000ff782f */ /* 0x000fda0003800000 */
[----:B------:R-:W-:Y:S05]  /*2db0*/  @!P0 BRA `(.L_x_54) ;  /* 0x0000000000608947 */ /* 0x000fea0003800000 */
[----:B------:R-:W-:Y:S01]  /*2dc0*/  UMOV UR5, 0x10 ;  /* 0x0000001000057882 */ /* 0x000fe20000000000 */
[----:B------:R-:W-:Y:S01]  /*2dd0*/  HFMA2 R0, -RZ, RZ, 0, 5.9604644775390625e-08 ;  /* 0x00000001ff007431 */ /* 0x000fe200000001ff */
[----:B------:R-:W-:-:S03]  /*2de0*/  MOV R2, 0xffff ;  /* 0x0000ffff00027802 */ /* 0x000fc60000000f00 */
[----:B------:R-:W-:Y:S04]  /*2df0*/  DEPBAR.LE SB1, 0x36 ;  /* 0x00009d800000791a */ /* 0x000fe80000000000 */
[----:B------:R-:W1:Y:S02]  /*2e00*/  UTCATOMSWS.FIND_AND_SET.ALIGN UP0, UR5, UR5 ;  /* 0x00000005000575e3 */ /* 0x000e640008000800 */
[----:B-1----:R-:W-:Y:S01]  /*2e10*/  MOV R3, UR5 ;  /* 0x0000000500037c02 */ /* 0x002fe20008000f00 */
[----:B------:R-:W-:Y:S06]  /*2e20*/  BRA.U UP0, `(.L_x_55) ;  /* 0x0000000100187547 */ /* 0x000fec000b800000 */
.L_x_56:
[----:B------:R-:W-:Y:S05]  /*2e30*/  NANOSLEEP 0x64 ;  /* 0x000000640000795d */ /* 0x000fea0003800000 */
[----:B------:R-:W-:-:S05]  /*2e40*/  UMOV UR5, 0x10 ;  /* 0x0000001000057882 */ /* 0x000fca0000000000 */
[----:B------:R-:W-:Y:S04]  /*2e50*/  DEPBAR.LE SB1, 0x36 ;  /* 0x00009d800000791a */ /* 0x000fe80000000000 */
[----:B------:R-:W1:Y:S02]  /*2e60*/  UTCATOMSWS.FIND_AND_SET.ALIGN UP0, UR5, UR5 ;  /* 0x00000005000575e3 */ /* 0x000e640008000800 */
[----:B-1----:R-:W-:Y:S01]  /*2e70*/  MOV R3, UR5 ;  /* 0x0000000500037c02 */ /* 0x002fe20008000f00 */
[----:B------:R-:W-:Y:S05]  /*2e80*/  BRA.U !UP0, `(.L_x_56) ;  /* 0xfffffffd08e87547 */ /* 0x000fea000b83ffff */
.L_x_55:
[-C--:B------:R-:W-:Y:S02]  /*2e90*/  SHF.L.U32 R2, R2, R3.reuse, RZ ;  /* 0x0000000302027219 */ /* 0x080fe400000006ff */
[----:B------:R-:W-:Y:S01]  /*2ea0*/  SHF.L.U32 R0, R0, R3, RZ ;  /* 0x0000000300007219 */ /* 0x000fe200000006ff */
[----:B------:R-:W-:Y:S02]  /*2eb0*/  IMAD.SHL.U32 R3, R3, 0x20, RZ ;  /* 0x0000002003037824 */ /* 0x000fe400078e00ff */
[----:B------:R1:W-:Y:S04]  /*2ec0*/  ATOMS.OR RZ, [UR4+0x14], R2 ;  /* 0x00001402ffff798c */ /* 0x0003e8000b000004 */
[----:B------:R1:W-:Y:S04]  /*2ed0*/  ATOMS.OR RZ, [UR4+0x18], R0 ;  /* 0x00001800ffff798c */ /* 0x0003e8000b000004 */
[----:B------:R1:W-:Y:S01]  /*2ee0*/  STS [UR37+0x160], R3 ;  /* 0x00016003ff007988 */ /* 0x0003e20008000825 */
[----:B------:R-:W-:Y:S05]  /*2ef0*/  BRA `(.L_x_54) ;  /* 0x0000000000107947 */ /* 0x000fea0003800000 */
.L_x_53:
[----:B------:R-:W-:Y:S02]  /*2f00*/  MOV R0, 0xffffffff ;  /* 0xffffffff00007802 */ /* 0x000fe40000000f00 */
[----:B------:R-:W-:-:S03]  /*2f10*/  MOV R2, 0x2f40 ;  /* 0x00002f4000027802 */ /* 0x000fc60000000f00 */
[----:B------:R1:W-:Y:S04]  /*2f20*/  STS [UR37+0x160], R0 ;  /* 0x00016000ff007988 */ /* 0x0003e80008000825 */
[----:B-1-3-5:R-:W-:Y:S05]  /*2f30*/  CALL.REL.NOINC `($__internal_1_$__cuda_sm10x_tcgen05_guardrail_trap_phase_invalid_during_alloc) ;  /* 0x0000005000107944 */ /* 0x02afea0003c00000 */
.L_x_54:
[----:B------:R-:W-:Y:S05]  /*2f40*/  WARPSYNC.ALL ;  /* 0x0000000000007948 */ /* 0x000fea0003800000 */
[----:B------:R-:W2:Y:S01]  /*2f50*/  S2UR UR5, SR_CgaCtaId ;  /* 0x00000000000579c3 */ /* 0x000ea20000008800 */
[----:B------:R-:W-:Y:S01]  /*2f60*/  UMOV UR4, 0x400 ;  /* 0x0000040000047882 */ /* 0x000fe20000000000 */
[----:B------:R-:W-:-:S06]  /*2f70*/  NOP ;  /* 0x0000000000007918 */ /* 0x000fcc0000000000 */
[----:B------:R-:W-:Y:S06]  /*2f80*/  BAR.ARV 0x6, 0xa0 ;  /* 0x0182800000007b1d */ /* 0x000fec0000002000 */
[----:B------:R-:W4:Y:S01]  /*2f90*/  LDCU UR7, c[0x0][0x38c] ;  /* 0x00007180ff0777ac */ /* 0x000f220008000800 */
[----:B------:R-:W-:Y:S01]  /*2fa0*/  IMAD.MOV.U32 R11, RZ, RZ, 0x1 ;  /* 0x00000001ff0b7424 */ /* 0x000fe200078e00ff */
[----:B------:R-:W-:Y:S01]  /*2fb0*/  CS2R R8, SRZ ;  /* 0x0000000000087805 */ /* 0x000fe2000001ff00 */
[----:B------:R-:W-:Y:S01]  /*2fc0*/  IMAD.MOV.U32 R10, RZ, RZ, RZ ;  /* 0x000000ffff0a7224 */ /* 0x000fe200078e00ff */
[----:B------:R-:W3:Y:S01]  /*2fd0*/  LDCU UR6, c[0x0][0x38c] ;  /* 0x00007180ff0677ac */ /* 0x000ee20008000800 */
[----:B------:R-:W-:Y:S01]  /*2fe0*/  UMOV UR14, URZ ;  /* 0x000000ff000e7c82 */ /* 0x000fe20008000000 */
[----:B------:R-:W-:Y:S01]  /*2ff0*/  UMOV UR13, URZ ;  /* 0x000000ff000d7c82 */ /* 0x000fe20008000000 */
[----:B--2---:R-:W-:Y:S01]  /*3000*/  ULEA UR5, UR5, UR4, 0x18 ;  /* 0x0000000405057291 */ /* 0x004fe2000f8ec0ff */
[----:B------:R-:W-:Y:S01]  /*3010*/  UMOV UR24, 0x0 ;  /* 0x0000000000187882 */ /* 0x000fe20000000000 */
[----:B------:R-:W-:-:S02]  /*3020*/  UMOV UR25, 0x4208410 ;  /* 0x0420841000197882 */ /* 0x000fc40000000000 */
[----:B------:R-:W-:Y:S02]  /*3030*/  UIADD3 UR10, UPT, UPT, UR5, 0x14400, URZ ;  /* 0x00014400050a7890 */ /* 0x000fe4000fffe0ff */
[----:B------:R-:W-:Y:S02]  /*3040*/  UIADD3 UR15, UPT, UPT, UR5, 0x4400, URZ ;  /* 0x00004400050f7890 */ /* 0x000fe4000fffe0ff */
[----:B----4-:R-:W-:Y:S01]  /*3050*/  UIADD3 UR7, UPT, UPT, UR7, 0x7f, URZ ;  /* 0x0000007f07077890 */ /* 0x010fe2000fffe0ff */
[----:B-1----:R-:W1:Y:S01]  /*3060*/  LDS R0, [UR5+0x160] ;  /* 0x00016005ff007984 */ /* 0x002e620008000800 */
[----:B------:R-:W-:Y:S02]  /*3070*/  USHF.R.U32.HI UR10, URZ, 0x4, UR10 ;  /* 0x00000004ff0a7899 */ /* 0x000fe4000801160a */
[----:B------:R-:W-:Y:S02]  /*3080*/  USHF.R.S32.HI UR4, URZ, 0x1f, UR7 ;  /* 0x0000001fff047899 */ /* 0x000fe40008011407 */
[----:B------:R-:W-:-:S02]  /*3090*/  USHF.R.U32.HI UR15, URZ, 0x4, UR15 ;  /* 0x00000004ff0f7899 */ /* 0x000fc4000801160f */
[----:B------:R-:W-:Y:S02]  /*30a0*/  ULEA.HI UR4, UR4, UR7, URZ, 0x7 ;  /* 0x0000000704047291 */ /* 0x000fe4000f8f38ff */
[----:B------:R-:W-:Y:S02]  /*30b0*/  ULOP3.LUT UR10, UR10, 0x3fff, URZ, 0xc0, !UPT ;  /* 0x00003fff0a0a7892 */ /* 0x000fe4000f8ec0ff */
[----:B------:R-:W-:Y:S01]  /*30c0*/  USHF.R.S32.HI UR4, URZ, 0x7, UR4 ;  /* 0x00000007ff047899 */ /* 0x000fe20008011404 */
[----:B------:R-:W-:Y:S01]  /*30d0*/  UMOV UR22, 0x0 ;  /* 0x0000000000167882 */ /* 0x000fe20000000000 */
[----:B------:R-:W-:Y:S02]  /*30e0*/  UMOV UR23, 0x4208410 ;  /* 0x0420841000177882 */ /* 0x000fe40000000000 */
[----:B------:R-:W-:Y:S02]  /*30f0*/  UISETP.LT.AND UP0, UPT, UR4, 0x1, UPT ;  /* 0x000000010400788c */ /* 0x000fe4000bf01270 */
[----:B------:R-:W-:-:S02]  /*3100*/  ULOP3.LUT UR15, UR15, 0x3fff, URZ, 0xc0, !UPT ;  /* 0x00003fff0f0f7892 */ /* 0x000fc4000f8ec0ff */
[----:B------:R-:W-:Y:S02]  /*3110*/  USEL UR9, UR4, 0x1, !UP0 ;  /* 0x0000000104097887 */ /* 0x000fe4000c000000 */
[----:B------:R-:W-:Y:S02]  /*3120*/  ULOP3.LUT UR10, UR10, 0x10000, URZ, 0xfc, !UPT ;  /* 0x000100000a0a7892 */ /* 0x000fe4000f8efcff */
[----:B------:R-:W-:Y:S02]  /*3130*/  UIADD3 UR9, UPT, UPT, -UR9, URZ, URZ ;  /* 0x000000ff09097290 */ /* 0x000fe4000fffe1ff */
[----:B---3--:R-:W-:Y:S01]  /*3140*/  UISETP.GE.AND UP3, UPT, UR6, 0x1, UPT ;  /* 0x000000010600788c */ /* 0x008fe2000bf66270 */
[----:B------:R-:W-:Y:S01]  /*3150*/  UMOV UR20, 0x0 ;  /* 0x0000000000147882 */ /* 0x000fe20000000000 */
[----:B------:R-:W-:Y:S01]  /*3160*/  UMOV UR21, 0x4208410 ;  /* 0x0420841000157882 */ /* 0x000fe20000000000 */
[----:B------:R-:W-:Y:S01]  /*3170*/  UMOV UR18, 0x0 ;  /* 0x0000000000127882 */ /* 0x000fe20000000000 */
[----:B------:R-:W-:Y:S01]  /*3180*/  UMOV UR19, 0x4208410 ;  /* 0x0420841000137882 */ /* 0x000fe20000000000 */
[----:B-1----:R-:W-:-:S15]  /*3190*/  R2UR UR16, R0 ;  /* 0x00000000001072ca */ /* 0x002fde00000e0000 */
.L_x_63:
[----:B------:R-:W-:Y:S02]  /*31a0*/  LEA R0, R10, UR5, 0x3 ;  /* 0x000000050a007c11 */ /* 0x000fe4000f8e18ff */
[----:B------:R-:W-:Y:S02]  /*31b0*/  SHF.L.U32 R5, R9, 0x1f, RZ ;  /* 0x0000001f09057819 */ /* 0x000fe400000006ff */
[----:B------:R-:W-:Y:S01]  /*31c0*/  PLOP3.LUT P0, PT, PT, PT, UP3, 0x80, 0x8 ;  /* 0x000000000008781c */ /* 0x000fe20003f0f038 */
[----:B------:R-:W-:Y:S01]  /*31d0*/  VIADD R3, R0, 0xc0 ;  /* 0x000000c000037836 */ /* 0x000fe20000000000 */
[----:B-1----:R-:W1:Y:S02]  /*31e0*/  SYNCS.PHASECHK.TRANS64.TRYWAIT P1, [R0+URZ+0xb0], R5 ;  /* 0x0000b005000075a7 */ /* 0x002e6400080211ff */
[----:B-1-3--:R-:W-:Y:S09]  /*31f0*/  @!P1 BRA `(.L_x_57) ;  /* 0x0000004400ec9947 */ /* 0x00aff20003800000 */
.L_x_132:
[----:B------:R-:W-:Y:S01]  /*3200*/  LEA R4, R10, UR5, 0x4 ;  /* 0x000000050a047c11 */ /* 0x000fe2000f8e20ff */
[----:B------:R-:W-:Y:S01]  /*3210*/  @UP3 ULEA UR6, UR13, UR5, 0x3 ;  /* 0x000000050d063291 */ /* 0x000fe2000f8e18ff */
[----:B------:R-:W-:Y:S01]  /*3220*/  PLOP3.LUT P2, PT, PT, PT, PT, 0x80, 0x8 ;  /* 0x000000000008781c */ /* 0x000fe20003f4f070 */
[----:B------:R-:W-:Y:S01]  /*3230*/  ULEA UR7, UR14, UR5, 0x3 ;  /* 0x000000050e077291 */ /* 0x000fe2000f8e18ff */
[----:B------:R-:W-:Y:S02]  /*3240*/  PRMT R3, RZ, 0x654, R3 ;  /* 0x00000654ff037816 */ /* 0x000fe40000000003 */
[----:B-1----:R-:W1:Y:S01]  /*3250*/  LDS.128 R4, [R4+0x140] ;  /* 0x0001400004047984 */ /* 0x002e620000000c00 */
[----:B------:R-:W-:Y:S02]  /*3260*/  @P0 SHF.L.U32 R2, R8, 0x1f, RZ ;  /* 0x0000001f08020819 */ /* 0x000fe400000006ff */
[----:B------:R-:W-:Y:S01]  /*3270*/  SHF.L.U32 R0, R11, 0x1f, RZ ;  /* 0x0000001f0b007819 */ /* 0x000fe200000006ff */
[----:B------:R-:W-:Y:S01]  /*3280*/  @!PT LDS RZ, [RZ] ;  /* 0x00000000fffff984 */ /* 0x000fe20000000800 */
[----:B------:R-:W-:Y:S01]  /*3290*/  @!PT LDS RZ, [RZ] ;  /* 0x00000000fffff984 */ /* 0x000fe20000000800 */
[----:B------:R-:W-:Y:S01]  /*32a0*/  @!PT LDS RZ, [RZ] ;  /* 0x00000000fffff984 */ /* 0x000fe20000000800 */
[----:B------:R-:W-:Y:S01]  /*32b0*/  @!PT LDS RZ, [RZ] ;  /* 0x00000000fffff984 */ /* 0x000fe20000000800 */
[----:B------:R2:W-:Y:S06]  /*32c0*/  MEMBAR.ALL.CTA ;  /* 0x0000000000007992 */ /* 0x0005ec0000008000 */
[----:B--2---:R-:W2:Y:S02]  /*32d0*/  FENCE.VIEW.ASYNC.S ;  /* 0x00000000000073c6 */ /* 0x004ea40000000000 */
[----:B--2---:R2:W-:Y:S01]  /*32e0*/  SYNCS.ARRIVE.TRANS64.RED.A1T0 RZ, [R3+URZ], RZ ;  /* 0x000000ff03ff79a7 */ /* 0x0045e200081004ff */
[----:B------:R2:W3:Y:S01]  /*32f0*/  @P0 SYNCS.PHASECHK.TRANS64.TRYWAIT P2, [UR6], R2 ;  /* 0x00000002ff0005a7 */ /* 0x0004e20008041106 */
[----:B------:R-:W-:Y:S01]  /*3300*/  ULEA.HI UR6, UR14, UR14, URZ, 0x1 ;  /* 0x0000000e0e067291 */ /* 0x000fe2000f8f08ff */
[----:B-1----:R-:W-:-:S03]  /*3310*/  LOP3.LUT P1, RZ, R6, 0x1, RZ, 0xc0, !PT ;  /* 0x0000000106ff7812 */ /* 0x002fc6000782c0ff */
[----:B------:R-:W-:Y:S02]  /*3320*/  USHF.L.U32 UR8, UR6, 0x6, URZ ;  /* 0x0000000606087899 */ /* 0x000fe400080006ff */
[----:B------:R-:W-:Y:S02]  /*3330*/  ULOP3.LUT UR6, UR6, 0xffe, URZ, 0xc0, !UPT ;  /* 0x00000ffe06067892 */ /* 0x000fe4000f8ec0ff */
[----:B------:R-:W-:Y:S02]  /*3340*/  ULOP3.LUT UR8, UR8, 0xffffff80, URZ, 0xc0, !UPT ;  /* 0xffffff8008087892 */ /* 0x000fe4000f8ec0ff */
[----:B------:R-:W-:Y:S02]  /*3350*/  UIADD3 UR6, UPT, UPT, -UR6, UR14, URZ ;  /* 0x0000000e06067290 */ /* 0x000fe4000fffe1ff */
[----:B------:R-:W-:Y:S01]  /*3360*/  UIADD3 UR8, UPT, UPT, UR16, UR8, URZ ;  /* 0x0000000810087290 */ /* 0x000fe2000fffe0ff */
[----:B------:R-:W1:Y:S03]  /*3370*/  SYNCS.PHASECHK.TRANS64.TRYWAIT P0, [UR7+0xf0], R0 ;  /* 0x0000f000ff0075a7 */ /* 0x000e660008001107 */
[----:B------:R-:W-:Y:S01]  /*3380*/  ULEA UR8, UR6, UR8, 0x14 ;  /* 0x0000000806087291 */ /* 0x000fe2000f8ea0ff */
[----:B-123--:R-:W-:Y:S11]  /*3390*/  @!P0 BRA `(.L_x_58) ;  /* 0x0000004400988947 */ /* 0x00eff60003800000 */
.L_x_134:
[----:B------:R-:W-:Y:S01]  /*33a0*/  IADD3 R10, PT, PT, R10, 0x1, RZ ;  /* 0x000000010a0a7810 */ /* 0x000fe20007ffe0ff */
[----:B------:R-:W-:Y:S06]  /*33b0*/  BRA.U !UP3, `(.L_x_59) ;  /* 0x000000010bc07547 */ /* 0x000fec000b800000 */
[----:B------:R-:W-:Y:S01]  /*33c0*/  UPLOP3.LUT UP4, UPT, UPT, UPT, UPT, 0x40, 0x4 ;  /* 0x000000000004789c */ /* 0x000fe20003f8e870 */
[----:B------:R-:W-:Y:S01]  /*33d0*/  UMOV UR12, UR9 ;  /* 0x00000009000c7c82 */ /* 0x000fe20008000000 */
[----:B------:R-:W-:Y:S01]  /*33e0*/  UMOV UR11, UR4 ;  /* 0x00000004000b7c82 */ /* 0x000fe20008000000 */
[----:B------:R-:W-:-:S08]  /*33f0*/  UMOV UR17, UR13 ;  /* 0x0000000d00117c82 */ /* 0x000fd00008000000 */
.L_x_62:
[----:B------:R-:W-:Y:S02]  /*3400*/  UIADD3 UR12, UPT, UPT, UR12, 0x1, URZ ;  /* 0x000000010c0c7890 */ /* 0x000fe4000fffe0ff */
[----:B--2---:R-:W-:Y:S02]  /*3410*/  ULEA UR6, UR17, UR5, 0x3 ;  /* 0x0000000511067291 */ /* 0x004fe4000f8e18ff */
[----:B------:R-:W-:Y:S01]  /*3420*/  UISETP.NE.AND UP0, UPT, UR12, URZ, UPT ;  /* 0x000000ff0c00728c */ /* 0x000fe2000bf05270 */
[----:B---3--:R-:W-:Y:S10]  /*3430*/  @P2 BRA `(.L_x_60) ;  /* 0x00000000000c2947 */ /* 0x008ff40003800000 */
[----:B-1----:R-:W-:Y:S04]  /*3440*/  SHF.L.U32 R3, R8, 0x1f, RZ ;  /* 0x0000001f08037819 */ /* 0x002fe800000006ff */
[----:B------:R-:W1:Y:S02]  /*3450*/  SYNCS.PHASECHK.TRANS64.TRYWAIT P0, [UR6], R3 ;  /* 0x00000003ff0075a7 */ /* 0x000e640008001106 */
[----:B-1----:R-:W-:Y:S05]  /*3460*/  @!P0 BRA `(.L_x_61) ;  /* 0x00000044007c8947 */ /* 0x002fea0003800000 */
.L_x_60:
[----:B------:R-:W-:Y:S01]  /*3470*/  UISETP.NE.AND UP1, UPT, UR11, 0x1, UPT ;  /* 0x000000010b00788c */ /* 0x000fe2000bf25270 */
[----:B------:R-:W-:Y:S01]  /*3480*/  PLOP3.LUT P2, PT, PT, PT, PT, 0x80, 0x8 ;  /* 0x000000000008781c */ /* 0x000fe20003f4f070 */
[----:B------:R-:W-:Y:S02]  /*3490*/  UIADD3 UR13, UPT, UPT, UR17, 0x1, URZ ;  /* 0x00000001110d7890 */ /* 0x000fe4000fffe0ff */
[----:B------:R-:W-:Y:S02]  /*34a0*/  ULEA UR28, UR17, UR15, 0x9 ;  /* 0x0000000f111c7291 */ /* 0x000fe4000f8e48ff */
[----:B------:R-:W-:Y:S01]  /*34b0*/  UISETP.NE.AND UP2, UPT, UR13, 0x8, UPT ;  /* 0x000000080d00788c */ /* 0x000fe2000bf45270 */
[----:B------:R-:W-:Y:S01]  /*34c0*/  PLOP3.LUT P0, PT, PT, PT, UP1, 0x80, 0x8 ;  /* 0x000000000008781c */ /* 0x000fe20003f0f018 */
[----:B------:R-:W-:Y:S02]  /*34d0*/  UIADD3 UR40, UPT, UPT, UR28, 0x80, URZ ;  /* 0x000000801c287890 */ /* 0x000fe4000fffe0ff */
[----:B------:R-:W-:Y:S02]  /*34e0*/  USEL UR27, URZ, 0x1, UP2 ;  /* 0x00000001ff1b7887 */ /* 0x000fe40009000000 */
[----:B------:R-:W-:Y:S02]  /*34f0*/  USEL UR13, UR13, URZ, UP2 ;  /* 0x000000ff0d0d7287 */ /* 0x000fe40009000000 */
[----:B------:R-:W-:Y:S02]  /*3500*/  UIADD3 UR36, UPT, UPT, UR28, 0x100, URZ ;  /* 0x000001001c247890 */ /* 0x000fe4000fffe0ff */
[----:B------:R-:W-:Y:S01]  /*3510*/  @UP1 ULEA UR26, UR13, UR5, 0x3 ;  /* 0x000000050d1a1291 */ /* 0x000fe2000f8e18ff */
[----:B------:R-:W-:Y:S01]  /*3520*/  LOP3.LUT R8, R8, UR27, RZ, 0x3c, !PT ;  /* 0x0000001b08087c12 */ /* 0x000fe2000f8e3cff */
[----:B------:R-:W-:Y:S02]  /*3530*/  UIADD3 UR32, UPT, UPT, UR28, 0x180, URZ ;  /* 0x000001801c207890 */ /* 0x000fe4000fffe0ff */
[----:B------:R-:W-:Y:S01]  /*3540*/  UIADD3 UR6, UPT, UPT, UR6, 0x40, URZ ;  /* 0x0000004006067890 */ /* 0x000fe2000fffe0ff */
[----:B-1----:R-:W-:Y:S01]  /*3550*/  @P0 SHF.L.U32 R0, R8, 0x1f, RZ ;  /* 0x0000001f08000819 */ /* 0x002fe200000006ff */
[----:B------:R-:W-:Y:S01]  /*3560*/  UIADD3 UR11, UPT, UPT, UR11, -0x1, URZ ;  /* 0xffffffff0b0b7890 */ /* 0x000fe2000fffe0ff */
[----:B------:R-:W-:Y:S02]  /*3570*/  UMOV UR29, 0x80004020 ;  /* 0x80004020001d7882 */ /* 0x000fe40000000000 */
[----:B------:R2:W3:Y:S01]  /*3580*/  @P0 SYNCS.PHASECHK.TRANS64.TRYWAIT P2, [UR26], R0 ;  /* 0x00000000ff0005a7 */ /* 0x0004e2000804111a */
[----:B------:R-:W-:Y:S01]  /*3590*/  ULEA UR26, UR17, UR10, 0xa ;  /* 0x0000000a111a7291 */ /* 0x000fe2000f8e50ff */
[----:B------:R-:W-:Y:S01]  /*35a0*/  UMOV UR27, 0x40004040 ;  /* 0x40004040001b7882 */ /* 0x000fe20000000000 */
[----:B------:R-:W-:Y:S02]  /*35b0*/  UMOV UR41, 0x80004020 ;  /* 0x8000402000297882 */ /* 0x000fe40000000000 */
[----:B------:R-:W-:Y:S02]  /*35c0*/  UIADD3 UR38, UPT, UPT, UR26, 0x2, URZ ;  /* 0x000000021a267890 */ /* 0x000fe4000fffe0ff */
[----:B------:R-:W-:Y:S02]  /*35d0*/  UIADD3 UR34, UPT, UPT, UR26, 0x4, URZ ;  /* 0x000000041a227890 */ /* 0x000fe4000fffe0ff */
[----:B------:R-:W-:Y:S01]  /*35e0*/  UIADD3 UR30, UPT, UPT, UR26, 0x6, URZ ;  /* 0x000000061a1e7890 */ /* 0x000fe2000fffe0ff */
[----:B------:R2:W-:Y:S01]  /*35f0*/  UTCQMMA gdesc[UR28], gdesc[UR26], tmem[UR8], tmem[UR24], idesc[UR25], UP4 ;  /* 0x00ff181a1c0075ea */ /* 0x0005e2000a000308 */
[----:B------:R-:W-:Y:S01]  /*3600*/  UPLOP3.LUT UP4, UPT, UPT, UPT, UPT, 0x80, 0x8 ;  /* 0x000000000008789c */ /* 0x000fe20003f8f070 */
[----:B------:R-:W-:Y:S01]  /*3610*/  UMOV UR39, 0x40004040 ;  /* 0x4000404000277882 */ /* 0x000fe20000000000 */
[----:B------:R-:W-:Y:S01]  /*3620*/  UMOV UR37, 0x80004020 ;  /* 0x8000402000257882 */ /* 0x000fe20000000000 */
[----:B------:R2:W-:Y:S01]  /*3630*/  UTCQMMA gdesc[UR40], gdesc[UR38], tmem[UR8], tmem[UR22], idesc[UR23], UPT ;  /* 0x00ff1626280075ea */ /* 0x0005e2000b800308 */
[----:B------:R-:W-:Y:S01]  /*3640*/  UMOV UR35, 0x40004040 ;  /* 0x4000404000237882 */ /* 0x000fe20000000000 */
[----:B------:R-:W-:Y:S01]  /*3650*/  UMOV UR33, 0x80004020 ;  /* 0x8000402000217882 */ /* 0x000fe20000000000 */
[----:B------:R-:W-:Y:S01]  /*3660*/  UMOV UR31, 0x40004040 ;  /* 0x40004040001f7882 */ /* 0x000fe20000000000 */
[----:B------:R2:W-:Y:S01]  /*3670*/  UTCQMMA gdesc[UR36], gdesc[UR34], tmem[UR8], tmem[UR20], idesc[UR21], UPT ;  /* 0x00ff1422240075ea */ /* 0x0005e2000b800308 */
[----:B------:R2:W-:Y:S01]  /*3680*/  UTCQMMA gdesc[UR32], gdesc[UR30], tmem[UR8], tmem[UR18], idesc[UR19], UPT ;  /* 0x00ff121e200075ea */ /* 0x0005e2000b800308 */
[----:B------:R2:W-:Y:S01]  /*3690*/  UTCBAR [UR6], URZ ;  /* 0x000000ff060073e9 */ /* 0x0005e200080000ff */
[----:B------:R-:W-:Y:S01]  /*36a0*/  UMOV UR17, UR13 ;  /* 0x0000000d00117c82 */ /* 0x000fe20008000000 */
[----:B------:R-:W-:Y:S05]  /*36b0*/  BRA.U UP0, `(.L_x_62) ;  /* 0xfffffffd00507547 */ /* 0x000fea000b83ffff */
.L_x_59:
[----:B------:R-:W-:Y:S01]  /*36c0*/  UIADD3 UR14, UPT, UPT, UR14, 0x1, URZ ;  /* 0x000000010e0e7890 */ /* 0x000fe2000fffe0ff */
[C---:B------:R-:W-:Y:S01]  /*36d0*/  ISETP.NE.AND P0, PT, R10.reuse, 0x2, PT ;  /* 0x000000020a00780c */ /* 0x040fe20003f05270 */
[----:B------:R-:W-:Y:S02]  /*36e0*/  UIADD3 UR7, UPT, UPT, UR7, 0xd0, URZ ;  /* 0x000000d007077890 */ /* 0x000fe4000fffe0ff */
[----:B------:R-:W-:Y:S01]  /*36f0*/  UISETP.NE.AND UP0, UPT, UR14, 0x4, UPT ;  /* 0x000000040e00788c */ /* 0x000fe2000bf05270 */
[----:B-12---:R-:W-:Y:S02]  /*3700*/  SEL R0, RZ, 0x1, P0 ;  /* 0x00000001ff007807 */ /* 0x006fe40000000000 */
[----:B------:R-:W-:Y:S01]  /*3710*/  SEL R10, R10, RZ, P0 ;  /* 0x000000ff0a0a7207 */ /* 0x000fe20000000000 */
[----:B------:R-:W-:Y:S01]  /*3720*/  USEL UR6, URZ, 0x1, UP0 ;  /* 0x00000001ff067887 */ /* 0x000fe20008000000 */
[----:B------:R-:W-:Y:S01]  /*3730*/  LOP3.LUT R9, R9, R0, RZ, 0x3c, !PT ;  /* 0x0000000009097212 */ /* 0x000fe200078e3cff */
[----:B------:R-:W-:Y:S01]  /*3740*/  USEL UR14, UR14, URZ, UP0 ;  /* 0x000000ff0e0e7287 */ /* 0x000fe20008000000 */
[----:B------:R1:W-:Y:S03]  /*3750*/  UTCBAR [UR7], URZ ;  /* 0x000000ff070073e9 */ /* 0x0003e600080000ff */
[----:B------:R-:W-:Y:S01]  /*3760*/  LOP3.LUT R11, R11, UR6, RZ, 0x3c, !PT ;  /* 0x000000060b0b7c12 */ /* 0x000fe2000f8e3cff */
[----:B------:R-:W-:Y:S07]  /*3770*/  @P1 BRA `(.L_x_63) ;  /* 0xfffffff800881947 */ /* 0x000fee000383ffff */
[----:B------:R-:W2:Y:S01]  /*3780*/  S2UR UR4, SR_CgaCtaId ;  /* 0x00000000000479c3 */ /* 0x000ea20000008800 */
[----:B------:R-:W-:Y:S01]  /*3790*/  ELECT P0, URZ, PT ;  /* 0x0000000000ff782f */ /* 0x000fe20003800000 */
[----:B------:R-:W-:Y:S01]  /*37a0*/  IMAD.MOV.U32 R0, RZ, RZ, 0x1 ;  /* 0x00000001ff007424 */ /* 0x000fe200078e00ff */
[----:B------:R-:W-:Y:S01]  /*37b0*/  UIADD3 UR5, UPT, UPT, UR5, 0xf0, URZ ;  /* 0x000000f005057890 */ /* 0x000fe2000fffe0ff */
[----:B------:R-:W-:Y:S01]  /*37c0*/  SHF.L.U32 R3, R11, 0x1f, RZ ;  /* 0x0000001f0b037819 */ /* 0x000fe200000006ff */
[----:B------:R-:W-:-:S03]  /*37d0*/  UMOV UR6, 0x40 ;  /* 0x0000004000067882 */ /* 0x000fc60000000000 */
[----:B------:R-:W-:Y:S01]  /*37e0*/  UVIRTCOUNT.DEALLOC.SMPOOL 0x80 ;  /* 0x000000800000784c */ /* 0x000fe20000000000 */
[----:B--2---:R-:W-:Y:S02]  /*37f0*/  ULEA UR4, UR4, UR6, 0x18 ;  /* 0x0000000604047291 */ /* 0x004fe4000f8ec0ff */
[----:B------:R-:W-:-:S07]  /*3800*/  ULEA UR6, UR14, UR5, 0x3 ;  /* 0x000000050e067291 */ /* 0x000fce000f8e18ff */
[----:B------:R2:W-:Y:S02]  /*3810*/  @P0 STS.U8 [UR4+0x1c], R0 ;  /* 0x00001c00ff000988 */ /* 0x0005e40008000004 */
[----:B------:R-:W4:Y:S02]  /*3820*/  SYNCS.PHASECHK.TRANS64.TRYWAIT P0, [UR6], R3 ;  /* 0x00000003ff0075a7 */ /* 0x000f240008001106 */
[----:B--2-4-:R-:W-:Y:S05]  /*3830*/  @!P0 BRA `(.L_x_64) ;  /* 0x0000004000a08947 */ /* 0x014fea0003800000 */
.L_x_137:
[----:B-1----:R-:W-:-:S04]  /*3840*/  UIADD3 UR7, UPT, UPT, UR14, 0x1, URZ ;  /* 0x000000010e077890 */ /* 0x002fc8000fffe0ff */
[----:B------:R-:W-:-:S04]  /*3850*/  UISETP.NE.AND UP0, UPT, UR7, 0x4, UPT ;  /* 0x000000040700788c */ /* 0x000fc8000bf05270 */
[----:B------:R-:W-:Y:S02]  /*3860*/  USEL UR8, URZ, 0x1, UP0 ;  /* 0x00000001ff087887 */ /* 0x000fe40008000000 */
[----:B------:R-:W-:-:S04]  /*3870*/  USEL UR7, UR7, URZ, UP0 ;  /* 0x000000ff07077287 */ /* 0x000fc80008000000 */
[----:B------:R-:W-:Y:S01]  /*3880*/  ULEA UR6, UR7, UR5, 0x3 ;  /* 0x0000000507067291 */ /* 0x000fe2000f8e18ff */
[----:B------:R-:W-:-:S04]  /*3890*/  LOP3.LUT R2, R11, UR8, RZ, 0x3c, !PT ;  /* 0x000000080b027c12 */ /* 0x000fc8000f8e3cff */
[----:B--2---:R-:W-:-:S04]  /*38a0*/  SHF.L.U32 R3, R2, 0x1f, RZ ;  /* 0x0000001f02037819 */ /* 0x004fc800000006ff */
[----:B------:R-:W1:Y:S02]  /*38b0*/  SYNCS.PHASECHK.TRANS64.TRYWAIT P0, [UR6], R3 ;  /* 0x00000003ff0075a7 */ /* 0x000e640008001106 */
[----:B-1----:R-:W-:Y:S05]  /*38c0*/  @!P0 BRA `(.L_x_65) ;  /* 0x0000004000948947 */ /* 0x002fea0003800000 */
.L_x_139:
        /* <DEDUP_REMOVED lines=9> */
.L_x_141:
[----:B------:R-:W-:-:S04]  /*3960*/  UIADD3 UR7, UPT, UPT, UR7, 0x1, URZ ;  /* 0x0000000107077890 */ /* 0x000fc8000fffe0ff */
[----:B------:R-:W-:-:S04]  /*3970*/  UISETP.NE.AND UP0, UPT, UR7, 0x4, UPT ;  /* 0x000000040700788c */ /* 0x000fc8000bf05270 */
[----:B------:R-:W-:Y:S02]  /*3980*/  USEL UR6, URZ, 0x1, UP0 ;  /* 0x00000001ff067887 */ /* 0x000fe40008000000 */
[----:B------:R-:W-:-:S04]  /*3990*/  USEL UR7, UR7, URZ, UP0 ;  /* 0x000000ff07077287 */ /* 0x000fc80008000000 */
[----:B------:R-:W-:Y:S01]  /*39a0*/  ULEA UR7, UR7, UR5, 0x3 ;  /* 0x0000000507077291 */ /* 0x000fe2000f8e18ff */
[----:B-1----:R-:W-:-:S04]  /*39b0*/  LOP3.LUT R3, R2, UR6, RZ, 0x3c, !PT ;  /* 0x0000000602037c12 */ /* 0x002fc8000f8e3cff */
[----:B------:R-:W-:-:S04]  /*39c0*/  SHF.L.U32 R3, R3, 0x1f, RZ ;  /* 0x0000001f03037819 */ /* 0x000fc800000006ff */
[----:B------:R-:W1:Y:S02]  /*39d0*/  SYNCS.PHASECHK.TRANS64.TRYWAIT P0, [UR7], R3 ;  /* 0x00000003ff0075a7 */ /* 0x000e640008001107 */
[----:B-1----:R-:W-:Y:S05]  /*39e0*/  @!P0 BRA `(.L_x_67) ;  /* 0x00000040007c8947 */ /* 0x002fea0003800000 */
.L_x_143:
[----:B------:R-:W-:Y:S01]  /*39f0*/  NOP ;  /* 0x0000000000007918 */ /* 0x000fe20000000000 */
[----:B-1----:R-:W1:Y:S01]  /*3a00*/  LDS R0, [UR4+0x14] ;  /* 0x00001404ff007984 */ /* 0x002e620008000800 */
[----:B------:R-:W-:Y:S01]  /*3a10*/  ULOP3.LUT UR6, UR16, 0xffff, URZ, 0xc0, !UPT ;  /* 0x0000ffff10067892 */ /* 0x000fe2000f8ec0ff */
[----:B------:R-:W-:Y:S01]  /*3a20*/  UMOV UR8, 0xffff ;  /* 0x0000ffff00087882 */ /* 0x000fe20000000000 */
[----:B------:R-:W-:Y:S02]  /*3a30*/  UMOV UR5, 0x1 ;  /* 0x0000000100057882 */ /* 0x000fe40000000000 */
[----:B------:R-:W-:-:S04]  /*3a40*/  USHF.R.U32.HI UR6, URZ, 0x5, UR6 ;  /* 0x00000005ff067899 */ /* 0x000fc80008011606 */
[----:B------:R-:W-:Y:S02]  /*3a50*/  USHF.L.U32 UR8, UR8, UR6, URZ ;  /* 0x0000000608087299 */ /* 0x000fe400080006ff */
[----:B------:R-:W-:-:S04]  /*3a60*/  USHF.L.U32 UR5, UR5, UR6, URZ ;  /* 0x0000000605057299 */ /* 0x000fc800080006ff */
[----:B-1----:R-:W-:-:S04]  /*3a70*/  LOP3.LUT R0, R0, UR8, RZ, 0xc0, !PT ;  /* 0x0000000800007c12 */ /* 0x002fc8000f8ec0ff */
[----:B------:R-:W-:-:S13]  /*3a80*/  ISETP.NE.AND P0, PT, R0, UR8, PT ;  /* 0x0000000800007c0c */ /* 0x000fda000bf05270 */
[----:B------:R-:W-:Y:S05]  /*3a90*/  @P0 BRA `(.L_x_68) ;  /* 0x0000000000580947 */ /* 0x000fea0003800000 */
[----:B------:R-:W1:Y:S02]  /*3aa0*/  LDS R0, [UR4+0x18] ;  /* 0x00001804ff007984 */ /* 0x000e640008000800 */
[----:B-1----:R-:W-:-:S04]  /*3ab0*/  LOP3.LUT R0, R0, UR5, RZ, 0xc0, !PT ;  /* 0x0000000500007c12 */ /* 0x002fc8000f8ec0ff */
[----:B------:R-:W-:-:S13]  /*3ac0*/  ISETP.NE.AND P0, PT, R0, UR5, PT ;  /* 0x0000000500007c0c */ /* 0x000fda000bf05270 */
[----:B------:R-:W-:Y:S05]  /*3ad0*/  @P0 BRA `(.L_x_69) ;  /* 0x00000000003c0947 */ /* 0x000fea0003800000 */
[----:B------:R-:W1:Y:S01]  /*3ae0*/  S2R R2, SR_LANEID ;  /* 0x0000000000027919 */ /* 0x000e620000000000 */
[----:B------:R-:W-:Y:S01]  /*3af0*/  ULOP3.LUT UR8, URZ, UR8, URZ, 0x33, !UPT ;  /* 0x00000008ff087292 */ /* 0x000fe2000f8e33ff */
[----:B------:R-:W-:Y:S01]  /*3b00*/  LOP3.LUT R4, RZ, UR5, RZ, 0x33, !PT ;  /* 0x00000005ff047c12 */ /* 0x000fe2000f8e33ff */
[----:B------:R-:W-:Y:S02]  /*3b10*/  VOTEU.ANY UR7, UPT, PT ;  /* 0x0000000000077886 */ /* 0x000fe400038e0100 */
[----:B------:R-:W-:Y:S01]  /*3b20*/  UFLO.U32 UR7, UR7 ;  /* 0x00000007000772bd */ /* 0x000fe200080e0000 */
[----:B------:R-:W2:Y:S01]  /*3b30*/  REDUX UR5, R4 ;  /* 0x00000000040573c4 */ /* 0x000ea20000000000 */
[----:B------:R-:W-:-:S06]  /*3b40*/  IMAD.U32 R0, RZ, RZ, UR8 ;  /* 0x00000008ff007e24 */ /* 0x000fcc000f8e00ff */
[----:B------:R4:W-:Y:S01]  /*3b50*/  UTCATOMSWS.AND URZ, UR8 ;  /* 0x0000000800ff79e3 */ /* 0x0009e20008000000 */
[----:B------:R-:W3:Y:S01]  /*3b60*/  REDUX UR6, R0 ;  /* 0x00000000000673c4 */ /* 0x000ee20000000000 */
[----:B-1----:R-:W-:Y:S01]  /*3b70*/  ISETP.EQ.U32.AND P0, PT, R2, UR7, PT ;  /* 0x0000000702007c0c */ /* 0x002fe2000bf02070 */
[----:B--2---:R-:W-:Y:S01]  /*3b80*/  IMAD.U32 R2, RZ, RZ, UR5 ;  /* 0x00000005ff027e24 */ /* 0x004fe2000f8e00ff */
[----:B---3--:R-:W-:-:S11]  /*3b90*/  MOV R3, UR6 ;  /* 0x0000000600037c02 */ /* 0x008fd60008000f00 */
[----:B------:R4:W-:Y:S04]  /*3ba0*/  @P0 ATOMS.AND RZ, [UR4+0x14], R3 ;  /* 0x00001403ffff098c */ /* 0x0009e8000a800004 */
[----:B------:R4:W-:Y:S01]  /*3bb0*/  @P0 ATOMS.AND RZ, [UR4+0x18], R2 ;  /* 0x00001802ffff098c */ /* 0x0009e2000a800004 */
[----:B------:R-:W-:Y:S05]  /*3bc0*/  BRA `(.L_x_70) ;  /* 0x0000000000147947 */ /* 0x000fea0003800000 */
.L_x_69:
[----:B------:R-:W-:Y:S02]  /*3bd0*/  MOV R2, 0x3bf0 ;  /* 0x00003bf000027802 */ /* 0x000fe40000000f00 */
[----:B---3-5:R-:W-:Y:S05]  /*3be0*/  CALL.REL.NOINC `($__internal_0_$__cuda_sm10x_tcgen05_guardrail_trap_col_being_dealloced_not_returned_by_alloc) ;  /* 0x0000004000d87944 */ /* 0x028fea0003c00000 */
[----:B------:R-:W-:Y:S05]  /*3bf0*/  BRA `(.L_x_70) ;  /* 0x0000000000087947 */ /* 0x000fea0003800000 */
.L_x_68:
[----:B------:R-:W-:Y:S02]  /*3c00*/  MOV R2, 0x3c20 ;  /* 0x00003c2000027802 */ /* 0x000fe40000000f00 */
[----:B---3-5:R-:W-:Y:S05]  /*3c10*/  CALL.REL.NOINC `($__internal_2_$__cuda_sm10x_tcgen05_guardrail_trap_unallocated_columns_being_dealloced) ;  /* 0x0000004000e47944 */ /* 0x028fea0003c00000 */
.L_x_70:
[----:B------:R-:W-:Y:S01]  /*3c20*/  NOP ;  /* 0x0000000000007918 */ /* 0x000fe20000000000 */
[----:B----4-:R-:W-:Y:S05]  /*3c30*/  EXIT ;  /* 0x000000000000794d */ /* 0x010fea0003800000 */
.L_x_52:
[----:B------:R-:W-:-:S09]  /*3c40*/  UISETP.NE.OR UP2, UPT, UR8, 0x3, !UP2 ;  /* 0x000000030800788c */ /* 0x000fd2000d745670 */
[----:B------:R-:W-:Y:S05]  /*3c50*/  BRA.U UP2, `(.L_x_71) ;  /* 0x0000000d02407547 */ /* 0x000fea000b800000 */
[----:B------:R-:W1:Y:S01]  /*3c60*/  LDC R0, c[0x0][0xb30] ;  /* 0x0002cc00ff007b82 */ /* 0x000e620000000800 */
[----:B------:R-:W2:Y:S01]  /*3c70*/  LDCU.64 UR8, c[0x0][0x888] ;  /* 0x00011100ff0877ac */ /* 0x000ea20008000a00 */
[----:B------:R-:W-:Y:S02]  /*3c80*/  HFMA2 R29, -RZ, RZ, 0, 0 ;  /* 0x00000000ff1d7431 */ /* 0x000fe400000001ff */
[----:B------:R-:W-:Y:S01]  /*3c90*/  IMAD.MOV.U32 R31, RZ, RZ, 0x1 ;  /* 0x00000001ff1f7424 */ /* 0x000fe200078e00ff */
[----:B------:R-:W-:Y:S01]  /*3ca0*/  MOV R23, 0x1000 ;  /* 0x0000100000177802 */ /* 0x000fe20000000f00 */
[----:B------:R-:W4:Y:S01]  /*3cb0*/  LDCU.64 UR4, c[0x0][0x890] ;  /* 0x00011200ff0477ac */ /* 0x000f220008000a00 */
[----:B------:R-:W-:Y:S01]  /*3cc0*/  IMAD.MOV.U32 R30, RZ, RZ, RZ ;  /* 0x000000ffff1e7224 */ /* 0x000fe200078e00ff */
[----:B------:R-:W3:Y:S01]  /*3cd0*/  LDC R19, c[0x0][0x370] ;  /* 0x0000dc00ff137b82 */ /* 0x000ee20000000800 */
[----:B------:R-:W-:Y:S01]  /*3ce0*/  UMOV UR7, 0x400 ;  /* 0x0000040000077882 */ /* 0x000fe20000000000 */
[----:B------:R-:W-:-:S02]  /*3cf0*/  UPLOP3.LUT UP1, UPT, UPT, UPT, UPT, 0x40, 0x4 ;  /* 0x000000000004789c */ /* 0x000fc40003f2e870 */
[----:B------:R-:W-:-:S04]  /*3d00*/  ULEA UR7, UR37, UR7, 0x18 ;  /* 0x0000000725077291 */ /* 0x000fc8000f8ec0ff */
[----:B------:R-:W3:Y:S01]  /*3d10*/  LDC R2, c[0x0][0xb0c] ;  /* 0x0002c300ff027b82 */ /* 0x000ee20000000800 */
[----:B------:R-:W-:Y:S02]  /*3d20*/  UIADD3 UR13, UPT, UPT, UR7, 0x88, URZ ;  /* 0x00000088070d7890 */ /* 0x000fe4000fffe0ff */
[----:B--2---:R-:W-:Y:S02]  /*3d30*/  UISETP.NE.U32.AND UP2, UPT, UR8, URZ, UPT ;  /* 0x000000ff0800728c */ /* 0x004fe4000bf45070 */
[----:B------:R-:W-:Y:S02]  /*3d40*/  UIADD3 UR17, UPT, UPT, UR7, 0x80, URZ ;  /* 0x0000008007117890 */ /* 0x000fe4000fffe0ff */
[----:B----4-:R-:W-:Y:S01]  /*3d50*/  UISETP.NE.U32.AND UP3, UPT, UR4, URZ, UPT ;  /* 0x000000ff0400728c */ /* 0x010fe2000bf65070 */
[----:B------:R-:W2:Y:S01]  /*3d60*/  LDC R18, c[0x0][0xb20] ;  /* 0x0002c800ff127b82 */ /* 0x000ea20000000800 */
[----:B-1----:R-:W-:Y:S01]  /*3d70*/  ISETP.NE.AND P1, PT, R0, 0x1, PT ;  /* 0x000000010000780c */ /* 0x002fe20003f25270 */
[----:B------:R-:W-:-:S02]  /*3d80*/  UISETP.NE.AND.EX UP2, UPT, UR9, URZ, UPT, UP2 ;  /* 0x000000ff0900728c */ /* 0x000fc4000bf45320 */
[----:B------:R-:W-:Y:S02]  /*3d90*/  UPRMT UR13, UR37, 0x654, UR13 ;  /* 0x00000654250d7896 */ /* 0x000fe4000800000d */
[----:B------:R-:W-:Y:S02]  /*3da0*/  UISETP.NE.AND.EX UP3, UPT, UR5, URZ, UPT, UP3 ;  /* 0x000000ff0500728c */ /* 0x000fe4000bf65330 */
[----:B------:R-:W1:Y:S08]  /*3db0*/  LDC.64 R32, c[0x0][0x348] ;  /* 0x0000d200ff207b82 */ /* 0x000e700000000a00 */
[----:B------:R-:W4:Y:S08]  /*3dc0*/  LDC.64 R16, c[0x0][0xb10] ;  /* 0x0002c400ff107b82 */ /* 0x000f300000000a00 */
[----:B------:R-:W1:Y:S08]  /*3dd0*/  LDC.64 R6, c[0x0][0xb18] ;  /* 0x0002c600ff067b82 */ /* 0x000e700000000a00 */
[----:B------:R-:W1:Y:S08]  /*3de0*/  LDC.64 R4, c[0x0][0xb28] ;  /* 0x0002ca00ff047b82 */ /* 0x000e700000000a00 */
[----:B--23--:R-:W1:Y:S02]  /*3df0*/  LDC R22, c[0x0][0x374] ;  /* 0x0000dd00ff167b82 */ /* 0x00ce640000000800 */
.L_x_80:
[C---:B------:R-:W-:Y:S02]  /*3e00*/  LEA R0, R30.reuse, UR7, 0x3 ;  /* 0x000000071e007c11 */ /* 0x040fe4000f8e18ff */
[----:B------:R-:W-:Y:S02]  /*3e10*/  SHF.L.U32 R3, R29, 0x1f, RZ ;  /* 0x0000001f1d037819 */ /* 0x000fe400000006ff */
[----:B------:R-:W-:Y:S02]  /*3e20*/  LEA R24, R30, UR7, 0x4 ;  /* 0x000000071e187c11 */ /* 0x000fe4000f8e20ff */
[----:B--2---:R-:W2:Y:S02]  /*3e30*/  SYNCS.PHASECHK.TRANS64.TRYWAIT P0, [R0+URZ+0xb0], R3 ;  /* 0x0000b003000075a7 */ /* 0x004ea400080011ff */
[----:B--2---:R-:W-:Y:S05]  /*3e40*/  @!P0 BRA `(.L_x_72) ;  /* 0x0000003c007c8947 */ /* 0x004fea0003800000 */
.L_x_144:
[----:B------:R-:W-:Y:S01]  /*3e50*/  ISETP.GE.AND P0, PT, R40, 0x1, PT ;  /* 0x000000012800780c */ /* 0x000fe20003f06270 */
[----:B------:R-:W3:Y:S01]  /*3e60*/  LDS.128 R24, [R24+0x140] ;  /* 0x0001400018187984 */ /* 0x000ee20000000c00 */
[----:B--2---:R-:W-:Y:S01]  /*3e70*/  VIADD R0, R0, 0xc0 ;  /* 0x000000c000007836 */ /* 0x004fe20000000000 */
[----:B------:R-:W-:Y:S01]  /*3e80*/  @!PT LDS RZ, [RZ] ;  /* 0x00000000fffff984 */ /* 0x000fe20000000800 */
[----:B------:R-:W-:Y:S01]  /*3e90*/  @!PT LDS RZ, [RZ] ;  /* 0x00000000fffff984 */ /* 0x000fe20000000800 */
[----:B------:R-:W-:Y:S01]  /*3ea0*/  @!PT LDS RZ, [RZ] ;  /* 0x00000000fffff984 */ /* 0x000fe20000000800 */
[----:B------:R-:W-:Y:S01]  /*3eb0*/  @!PT LDS RZ, [RZ] ;  /* 0x00000000fffff984 */ /* 0x000fe20000000800 */
[----:B------:R2:W-:Y:S06]  /*3ec0*/  MEMBAR.ALL.CTA ;  /* 0x0000000000007992 */ /* 0x0005ec0000008000 */
[----:B--2---:R-:W2:Y:S01]  /*3ed0*/  FENCE.VIEW.ASYNC.S ;  /* 0x00000000000073c6 */ /* 0x004ea20000000000 */
[----:B------:R-:W-:Y:S04]  /*3ee0*/  PRMT R0, RZ, 0x654, R0 ;  /* 0x00000654ff007816 */ /* 0x000fe80000000000 */
[----:B--2---:R2:W-:Y:S01]  /*3ef0*/  SYNCS.ARRIVE.TRANS64.RED.A1T0 RZ, [R0+URZ], RZ ;  /* 0x000000ff00ff79a7 */ /* 0x0045e200081004ff */
[----:B---3--:R-:W-:Y:S11]  /*3f00*/  LOP3.LUT P3, RZ, R26, 0x1, RZ, 0xc0, !PT ;  /* 0x000000011aff7812 */ /* 0x008ff6000786c0ff */
[----:B------:R-:W-:Y:S02]  /*3f10*/  @!UPT UIADD3 URZ, UPT, UPT, URZ, URZ, URZ ;  /* 0x000000fffffff290 */ /* 0x000fe4000fffe0ff */
[----:B------:R-:W-:Y:S02]  /*3f20*/  @P3 MOV R13, R24 ;  /* 0x00000018000d3202 */ /* 0x000fe40000000f00 */
[----:B------:R-:W-:Y:S01]  /*3f30*/  @P3 LOP3.LUT R8, R25, 0xffff, RZ, 0xc0, !PT ;  /* 0x0000ffff19083812 */ /* 0x000fe200078ec0ff */
[----:B--2---:R-:W-:Y:S06]  /*3f40*/  @!P0 BRA `(.L_x_73) ;  /* 0x0000000000a48947 */ /* 0x004fec0003800000 */
[----:B-1----:R-:W-:Y:S01]  /*3f50*/  IMAD.HI.U32 R35, R22, R7, RZ ;  /* 0x0000000716237227 */ /* 0x002fe200078e00ff */
[----:B------:R-:W-:Y:S02]  /*3f60*/  ISETP.NE.AND P0, PT, R6, 0x1, PT ;  /* 0x000000010600780c */ /* 0x000fe40003f05270 */
[----:B------:R-:W-:Y:S01]  /*3f70*/  ISETP.NE.AND P2, PT, R40, 0x1, PT ;  /* 0x000000012800780c */ /* 0x000fe20003f45270 */
[----:B----4-:R-:W-:Y:S01]  /*3f80*/  IMAD.HI.U32 R34, R19, R16, RZ ;  /* 0x0000001013227227 */ /* 0x010fe200078e00ff */
[----:B------:R-:W-:Y:S02]  /*3f90*/  SHF.R.U32.HI R35, RZ, R18, R35 ;  /* 0x00000012ff237219 */ /* 0x000fe40000011623 */
[----:B------:R-:W-:Y:S01]  /*3fa0*/  ISETP.NE.AND P4, PT, R2, 0x1, PT ;  /* 0x000000010200780c */ /* 0x000fe20003f85270 */
[----:B------:R-:W-:Y:S01]  /*3fb0*/  IMAD.HI.U32 R36, R13, R16, RZ ;  /* 0x000000100d247227 */ /* 0x000fe200078e00ff */
[----:B------:R-:W-:Y:S02]  /*3fc0*/  SHF.R.U32.HI R34, RZ, R17, R34 ;  /* 0x00000011ff227219 */ /* 0x000fe40000011622 */
[----:B------:R-:W-:Y:S01]  /*3fd0*/  SEL R3, R22, R35, !P0 ;  /* 0x0000002316037207 */ /* 0x000fe20004000000 */
[C---:B------:R-:W-:Y:S01]  /*3fe0*/  IMAD.HI.U32 R35, R8.reuse, R7, RZ ;  /* 0x0000000708237227 */ /* 0x040fe200078e00ff */
[----:B------:R-:W-:Y:S02]  /*3ff0*/  SEL R11, R19, R34, !P4 ;  /* 0x00000022130b7207 */ /* 0x000fe40006000000 */
[----:B------:R-:W-:Y:S01]  /*4000*/  SHF.R.U32.HI R36, RZ, R17, R36 ;  /* 0x00000011ff247219 */ /* 0x000fe20000011624 */
[----:B------:R-:W-:Y:S01]  /*4010*/  IMAD.HI.U32 R38, R3, R4, RZ ;  /* 0x0000000403267227 */ /* 0x000fe200078e00ff */
[----:B------:R-:W-:Y:S03]  /*4020*/  SHF.R.U32.HI R35, RZ, R18, R35 ;  /* 0x00000012ff237219 */ /* 0x000fe60000011623 */
[----:B------:R-:W-:Y:S01]  /*4030*/  IMAD.HI.U32 R34, R11, R4, RZ ;  /* 0x000000040b227227 */ /* 0x000fe200078e00ff */
[----:B------:R-:W-:Y:S02]  /*4040*/  @P2 SHF.R.U32.HI R3, RZ, R5, R38 ;  /* 0x00000005ff032219 */ /* 0x000fe40000011626 */
[----:B------:R-:W-:Y:S02]  /*4050*/  SEL R9, R8, R35, !P0 ;  /* 0x0000002308097207 */ /* 0x000fe40004000000 */
[----:B------:R-:W-:Y:S01]  /*4060*/  @P2 SHF.R.U32.HI R11, RZ, R5, R34 ;  /* 0x00000005ff0b2219 */ /* 0x000fe20000011622 */
[C---:B------:R-:W-:Y:S01]  /*4070*/  IMAD R10, R40.reuse, R3, RZ ;  /* 0x00000003280a7224 */ /* 0x040fe200078e02ff */
[----:B------:R-:W-:Y:S01]  /*4080*/  SEL R3, R13, R36, !P4 ;  /* 0x000000240d037207 */ /* 0x000fe20006000000 */
[C---:B------:R-:W-:Y:S03]  /*4090*/  IMAD.HI.U32 R14, R9.reuse, R4, RZ ;  /* 0x00000004090e7227 */ /* 0x040fe600078e00ff */
[----:B------:R-:W-:Y:S01]  /*40a0*/  ISETP.GE.AND P0, PT, R9, R10, PT ;  /* 0x0000000a0900720c */ /* 0x000fe20003f06270 */
[C---:B------:R-:W-:Y:S01]  /*40b0*/  IMAD R12, R40.reuse, R11, RZ ;  /* 0x0000000b280c7224 */ /* 0x040fe200078e02ff */
[-C--:B------:R-:W-:Y:S04]  /*40c0*/  SHF.R.U32.HI R14, RZ, R5.reuse, R14 ;  /* 0x00000005ff0e7219 */ /* 0x080fe8000001160e */
[----:B------:R-:W-:Y:S02]  /*40d0*/  ISETP.GE.OR P0, PT, R3, R12, P0 ;  /* 0x0000000c0300720c */ /* 0x000fe40000706670 */
[----:B------:R-:W-:Y:S05]  /*40e0*/  SEL R15, R9, R14, !P2 ;  /* 0x0000000e090f7207 */ /* 0x000fea0005000000 */
[----:B------:R-:W-:Y:S04]  /*40f0*/  IMAD.MOV R14, RZ, RZ, -R15 ;  /* 0x000000ffff0e7224 */ /* 0x000fe800078e0a0f */
[----:B------:R-:W-:Y:S02]  /*4100*/  IMAD R14, R40, R14, R9 ;  /* 0x0000000e280e7224 */ /* 0x000fe400078e0209 */
[C---:B------:R-:W-:Y:S05]  /*4110*/  @!P0 IMAD.HI.U32 R10, R3.reuse, R4, RZ ;  /* 0x00000004030a8227 */ /* 0x040fea00078e00ff */
[----:B------:R-:W-:Y:S04]  /*4120*/  @!P0 SHF.R.U32.HI R10, RZ, R5, R10 ;  /* 0x00000005ff0a8219 */ /* 0x000fe8000001160a */
[----:B------:R-:W-:Y:S01]  /*4130*/  @!P0 SEL R0, R3, R10, !P2 ;  /* 0x0000000a03008207 */ /* 0x000fe20005000000 */
[----:B------:R-:W-:Y:S03]  /*4140*/  IMAD.MOV R10, RZ, RZ, -R3 ;  /* 0x000000ffff0a7224 */ /* 0x000fe600078e0a03 */
[----:B------:R-:W-:Y:S01]  /*4150*/  @!P0 IADD3 R15, PT, PT, R15, -R0, RZ ;  /* 0x800000000f0f8210 */ /* 0x000fe20007ffe0ff */
[----:B------:R-:W-:Y:S01]  /*4160*/  @!P0 IMAD R0, R11, R14, R0 ;  /* 0x0000000e0b008224 */ /* 0x000fe200078e0200 */
[----:B------:R-:W-:Y:S01]  /*4170*/  IADD3 R11, PT, PT, -R9, RZ, RZ ;  /* 0x000000ff090b7210 */ /* 0x000fe20007ffe1ff */
[----:B------:R-:W-:Y:S02]  /*4180*/  IMAD R13, R2, R10, R13 ;  /* 0x0000000a020d7224 */ /* 0x000fe400078e020d */
[----:B------:R-:W-:Y:S02]  /*4190*/  @!P0 IMAD R9, R15, R40, R3 ;  /* 0x000000280f098224 */ /* 0x000fe400078e0203 */
[----:B------:R-:W-:Y:S02]  /*41a0*/  @!P0 IMAD.MOV.U32 R3, RZ, RZ, R0 ;  /* 0x000000ffff038224 */ /* 0x000fe400078e0000 */
[----:B------:R-:W-:Y:S02]  /*41b0*/  IMAD R8, R6, R11, R8 ;  /* 0x0000000b06087224 */ /* 0x000fe400078e0208 */
[----:B------:R-:W-:Y:S02]  /*41c0*/  IMAD R13, R3, R2, R13 ;  /* 0x00000002030d7224 */ /* 0x000fe400078e020d */
[----:B------:R-:W-:Y:S02]  /*41d0*/  IMAD R8, R9, R6, R8 ;  /* 0x0000000609087224 */ /* 0x000fe400078e0208 */
.L_x_73:
[----:B------:R-:W-:Y:S05]  /*41e0*/  BRA.U UP1, `(.L_x_74) ;  /* 0x0000000101107547 */ /* 0x000fea000b800000 */
[----:B------:R-:W-:Y:S04]  /*41f0*/  MOV R0, UR6 ;  /* 0x0000000600007c02 */ /* 0x000fe80008000f00 */
[----:B------:R-:W-:Y:S04]  /*4200*/  SHF.L.U32 R3, R0, 0x1f, RZ ;  /* 0x0000001f00037819 */ /* 0x000fe800000006ff */
[----:B------:R-:W2:Y:S02]  /*4210*/  SYNCS.PHASECHK.TRANS64.TRYWAIT P0, [UR7+0xa8], R3 ;  /* 0x0000a803ff0075a7 */ /* 0x000ea40008001107 */
[----:B--2---:R-:W-:Y:S05]  /*4220*/  @!P0 BRA `(.L_x_75) ;  /* 0x0000003800988947 */ /* 0x004fea0003800000 */
.L_x_74:
[----:B------:R-:W-:Y:S02]  /*4230*/  R2UR UR19, R21 ;  /* 0x00000000151372ca */ /* 0x000fe400000e0000 */
[----:B------:R-:W-:Y:S02]  /*4240*/  R2UR UR18, R20 ;  /* 0x00000000141272ca */ /* 0x000fe400000e0000 */
[----:B------:R-:W-:Y:S02]  /*4250*/  ISETP.NE.U32.AND P2, PT, RZ, UR4, PT ;  /* 0x00000004ff007c0c */ /* 0x000fe4000bf45070 */
[----:B------:R-:W-:Y:S02]  /*4260*/  SHF.L.U32 R12, R31, 0x1f, RZ ;  /* 0x0000001f1f0c7819 */ /* 0x000fe400000006ff */
[----:B------:R-:W-:Y:S05]  /*4270*/  ISETP.NE.AND.EX P2, PT, RZ, UR5, PT, P2 ;  /* 0x00000005ff007c0c */ /* 0x000fea000bf45320 */
[----:B------:R-:W-:Y:S02]  /*4280*/  USHF.L.U32 UR19, UR19, 0x6, URZ ;  /* 0x0000000613137899 */ /* 0x000fe400080006ff */
[----:B------:R-:W-:Y:S01]  /*4290*/  USHF.L.U32 UR18, UR18, 0x7, URZ ;  /* 0x0000000712127899 */ /* 0x000fe200080006ff */
[----:B------:R-:W-:Y:S11]  /*42a0*/  BRA.U !UP3, `(.L_x_76) ;  /* 0x000000010b347547 */ /* 0x000ff6000b800000 */
[----:B------:R-:W-:Y:S01]  /*42b0*/  UPLOP3.LUT UP0, UPT, UPT, UPT, UP2, 0x80, 0x8 ;  /* 0x000000000008789c */ /* 0x000fe20003f0f020 */
[----:B--2---:R-:W-:Y:S02]  /*42c0*/  HFMA2 R0, -RZ, RZ, 0, 5.9604644775390625e-08 ;  /* 0x00000001ff007431 */ /* 0x004fe400000001ff */
[----:B------:R-:W-:Y:S03]  /*42d0*/  IMAD.MOV.U32 R95, RZ, RZ, 0x1 ;  /* 0x00000001ff5f7424 */ /* 0x000fe600078e00ff */
[----:B------:R-:W-:Y:S05]  /*42e0*/  PLOP3.LUT P0, PT, PT, PT, UP0, 0x80, 0x8 ;  /* 0x000000000008781c */ /* 0x000fea0003f0f008 */
[----:B------:R-:W2:Y:S01]  /*42f0*/  @UP0 LDCU.64 UR10, c[0x0][0x888] ;  /* 0x00011100ff0a07ac */ /* 0x000ea20008000a00 */
[----:B------:R-:W-:Y:S07]  /*4300*/  @UP0 UIMAD UR8, UR36, UR4, URZ ;  /* 0x00000004240802a4 */ /* 0x000fee000f8e02ff */
[----:B------:R-:W-:Y:S01]  /*4310*/  @!P0 PRMT R95, R0, 0x7610, R95 ;  /* 0x00007610005f8816 */ /* 0x000fe2000000005f */
[----:B--2---:R-:W-:Y:S03]  /*4320*/  @UP0 UIMAD.WIDE UR10, UR8, 0x4, UR10 ;  /* 0x00000004080a08a5 */ /* 0x004fe6000f8e020a */
[----:B------:R-:W2:Y:S03]  /*4330*/  @!UP0 LDCU UR8, c[0x0][0x880] ;  /* 0x00011000ff0887ac */ /* 0x000ea60008000800 */
[----:B------:R-:W-:Y:S01]  /*4340*/  IMAD.U32 R10, RZ, RZ, UR10 ;  /* 0x0000000aff0a7e24 */ /* 0x000fe2000f8e00ff */
[----:B------:R-:W-:Y:S05]  /*4350*/  MOV R11, UR11 ;  /* 0x0000000b000b7c02 */ /* 0x000fea0008000f00 */
[----:B-----5:R3:W5:Y:S02]  /*4360*/  @P0 LDG.E R49, desc[UR46][R10.64] ;  /* 0x0000002e0a310981 */ /* 0x020764000c1e1900 */
[----:B--23--:R-:W-:Y:S07]  /*4370*/  @!P0 IMAD.U32 R49, RZ, RZ, UR8 ;  /* 0x00000008ff318e24 */ /* 0x00cfee000f8e00ff */
.L_x_76:
[----:B-----5:R-:W-:Y:S01]  /*4380*/  @!P2 FSETP.EQ.AND P0, PT, R49, RZ, PT ;  /* 0x000000ff3100a20b */ /* 0x020fe20003f02000 */
[----:B------:R-:W-:Y:S01]  /*4390*/  @!UPT UIADD3 URZ, UPT, UPT, URZ, URZ, URZ ;  /* 0x000000fffffff290 */ /* 0x000fe2000fffe0ff */
[----:B------:R-:W-:Y:S11]  /*43a0*/  @!P2 BRA `(.L_x_77) ;  /* 0x000000000014a947 */ /* 0x000ff60003800000 */
[----:B------:R-:W-:Y:S02]  /*43b0*/  LOP3.LUT P2, RZ, R95, 0xff, RZ, 0xc0, !PT ;  /* 0x000000ff5fff7812 */ /* 0x000fe4000784c0ff */
[----:B------:R-:W-:Y:S04]  /*43c0*/  PLOP3.LUT P0, PT, PT, PT, UP0, 0x80, 0x8 ;  /* 0x000000000008781c */ /* 0x000fe80003f0f008 */
[----:B------:R-:W-:Y:S07]  /*43d0*/  PLOP3.LUT P0, PT, P0, PT, PT, 0x8, 0x80 ;  /* 0x000000000080781c */ /* 0x000fee000070e170 */
[----:B------:R-:W-:Y:S11]  /*43e0*/  @P2 FSETP.EQ.AND P0, PT, R49, RZ, PT ;  /* 0x000000ff3100220b */ /* 0x000ff60003f02000 */
[----:B------:R-:W-:Y:S02]  /*43f0*/  @!UPT UIADD3 URZ, UPT, UPT, URZ, URZ, URZ ;  /* 0x000000fffffff290 */ /* 0x000fe4000fffe0ff */
.L_x_77:
[----:B------:R-:W3:Y:S01]  /*4400*/  SYNCS.PHASECHK.TRANS64.TRYWAIT P2, [UR7+0x90], R12 ;  /* 0x0000900cff0075a7 */ /* 0x000ee20008041107 */
[----:B------:R-:W-:Y:S04]  /*4410*/  ELECT P4, URZ, PT ;  /* 0x0000000000ff782f */ /* 0x000fe80003880000 */
[----:B------:R-:W-:Y:S11]  /*4420*/  PLOP3.LUT P4, PT, P0, P4, PT, 0xf2, 0x2f ;  /* 0x00000000002f781c */ /* 0x000ff60000789e72 */
[----:B------:R-:W-:Y:S02]  /*4430*/  @!UPT UIADD3 URZ, UPT, UPT, URZ, URZ, URZ ;  /* 0x000000fffffff290 */ /* 0x000fe4000fffe0ff */
[----:B-1----:R-:W-:Y:S05]  /*4440*/  @!P4 IADD3 R21, P0, PT, R32, 0x580, RZ ;  /* 0x000005802015c810 */ /* 0x002fea0007f1e0ff */
[----:B------:R-:W-:Y:S01]  /*4450*/  @!P4 IMAD.X R20, RZ, RZ, R33, P0 ;  /* 0x000000ffff14c224 */ /* 0x000fe200000e0621 */
[----:B---3--:R-:W-:Y:S07]  /*4460*/  @!P2 BRA `(.L_x_78) ;  /* 0x000000380020a947 */ /* 0x008fee0003800000 */
.L_x_147:
[----:B------:R-:W3:Y:S01]  /*4470*/  LDC.64 R14, c[0x0][0xb10] ;  /* 0x0002c400ff0e7b82 */ /* 0x000ee20000000a00 */
[----:B------:R-:W-:Y:S01]  /*4480*/  @!P4 R2UR UR8, R20 ;  /* 0x000000001408c2ca */ /* 0x000fe200000e0000 */
[----:B------:R-:W-:Y:S01]  /*4490*/  VOTEU.ALL UP1, P4 ;  /* 0x0000000000ff7886 */ /* 0x000fe20002020000 */
[----:B------:R-:W-:Y:S01]  /*44a0*/  @!P4 R2UR UR9, R21 ;  /* 0x000000001509c2ca */ /* 0x000fe200000e0000 */
[----:B------:R-:W-:Y:S01]  /*44b0*/  UMOV UR10, 0x0 ;  /* 0x00000000000a7882 */ /* 0x000fe20000000000 */
[----:B------:R-:W-:Y:S03]  /*44c0*/  UMOV UR11, 0x10000000 ;  /* 0x10000000000b7882 */ /* 0x000fe60000000000 */
[----:B------:R-:W5:Y:S01]  /*44d0*/  LDC.64 R10, c[0x0][0xb18] ;  /* 0x0002c600ff0a7b82 */ /* 0x000f620000000a00 */
[----:B------:R-:W-:Y:S01]  /*44e0*/  @!UP1 UIADD3 UR16, UPT, UPT, UR7, 0x200, URZ ;  /* 0x0000020007109890 */ /* 0x000fe2000fffe0ff */
[----:B------:R-:W-:Y:S01]  /*44f0*/  @P3 SHF.R.U32.HI R28, RZ, 0x10, R25 ;  /* 0x00000010ff1c3819 */ /* 0x000fe20000011619 */
[----:B------:R-:W-:Y:S01]  /*4500*/  VOTEU.ALL UP1, P4 ;  /* 0x0000000000ff7886 */ /* 0x000fe20002020000 */
[----:B------:R-:W-:Y:S01]  /*4510*/  UMOV UR20, UR36 ;  /* 0x0000002400147c82 */ /* 0x000fe20008000000 */
[----:B------:R-:W-:Y:S03]  /*4520*/  VIADD R30, R30, 0x1 ;  /* 0x000000011e1e7836 */ /* 0x000fe60000000000 */
[----:B--2---:R-:W2:Y:S01]  /*4530*/  @!P1 LDC R0, c[0x0][0xb20] ;  /* 0x0002c800ff009b82 */ /* 0x004ea20000000800 */
[----:B------:R-:W-:Y:S01]  /*4540*/  IMAD.U32 R21, RZ, RZ, UR8 ;  /* 0x00000008ff157e24 */ /* 0x000fe2000f8e00ff */
[----:B------:R-:W-:Y:S06]  /*4550*/  UPRMT UR8, UR37, 0x654, UR17 ;  /* 0x0000065425087896 */ /* 0x000fec0008000011 */
[----:B-1----:R-:W1:Y:S01]  /*4560*/  @!P1 LDC R3, c[0x0][0xb0c] ;  /* 0x0002c300ff039b82 */ /* 0x002e620000000800 */
[----:B------:R-:W-:Y:S01]  /*4570*/  IMAD.U32 R20, RZ, RZ, UR9 ;  /* 0x00000009ff147e24 */ /* 0x000fe2000f8e00ff */
[----:B------:R-:W-:Y:S04]  /*4580*/  @!P4 R2UR UR15, R21 ;  /* 0x00000000150fc2ca */ /* 0x000fe800000e0000 */
[----:B------:R-:W-:Y:S01]  /*4590*/  @!P4 R2UR UR14, R20 ;  /* 0x00000000140ec2ca */ /* 0x000fe200000e0000 */
[----:B------:R-:W-:Y:S11]  /*45a0*/  @!P4 IMAD.MOV.U32 R20, RZ, RZ, 0x1000 ;  /* 0x00001000ff14c424 */ /* 0x000ff600078e00ff */
[----:B------:R-:W-:Y:S01]  /*45b0*/  @!UPT UIADD3 URZ, UPT, UPT, URZ, URZ, URZ ;  /* 0x000000fffffff290 */ /* 0x000fe2000fffe0ff */
[----:B------:R1:W-:Y:S01]  /*45c0*/  @!UP1 UTMALDG.3D [UR16], [UR14], desc[UR10] ;  /* 0x00000a100e0095b4 */ /* 0x0003e20008011000 */
[----:B------:R1:W-:Y:S02]  /*45d0*/  @!P4 SYNCS.ARRIVE.TRANS64.RED.A0TR RZ, [UR7+0x80], R20 ;  /* 0x00008014ffffc9a7 */ /* 0x0003e40008300407 */
[----:B-1----:R-:W-:Y:S01]  /*45e0*/  @!P1 ISETP.NE.AND P2, PT, R3, 0x1, PT ;  /* 0x000000010300980c */ /* 0x002fe20003f45270 */
[C---:B---3--:R-:W-:Y:S01]  /*45f0*/  @!P1 IMAD.HI.U32 R14, R13.reuse, R14, RZ ;  /* 0x0000000e0d0e9227 */ /* 0x048fe200078e00ff */
[----:B-----5:R-:W-:Y:S03]  /*4600*/  @!P1 ISETP.NE.AND P0, PT, R10, 0x1, PT ;  /* 0x000000010a00980c */ /* 0x020fe60003f05270 */
[C---:B------:R-:W-:Y:S01]  /*4610*/  @!P1 IMAD.HI.U32 R11, R8.reuse, R11, RZ ;  /* 0x0000000b080b9227 */ /* 0x040fe200078e00ff */
[----:B------:R-:W-:Y:S04]  /*4620*/  @!P1 SHF.R.U32.HI R14, RZ, R15, R14 ;  /* 0x0000000fff0e9219 */ /* 0x000fe8000001160e */
[----:B--2---:R-:W-:Y:S01]  /*4630*/  @!P1 SHF.R.U32.HI R9, RZ, R0, R11 ;  /* 0x00000000ff099219 */ /* 0x004fe2000001160b */
[----:B------:R-:W-:Y:S01]  /*4640*/  SYNCS.ARRIVE.TRANS64.RED.A1T0 RZ, [UR8], RZ ;  /* 0x000000ffffff79a7 */ /* 0x000fe20008100408 */
[----:B------:R-:W-:Y:S02]  /*4650*/  @!P1 SEL R14, R13, R14, !P2 ;  /* 0x0000000e0d0e9207 */ /* 0x000fe40005000000 */
[----:B------:R-:W-:Y:S01]  /*4660*/  @!P1 SEL R9, R8, R9, !P0 ;  /* 0x0000000908099207 */ /* 0x000fe20004000000 */
[----:B------:R-:W1:Y:S04]  /*4670*/  SYNCS.PHASECHK.TRANS64.TRYWAIT P5, [UR7+0x98], R12 ;  /* 0x0000980cff0075a7 */ /* 0x000e6800080a1107 */
[----:B------:R-:W-:Y:S02]  /*4680*/  @!P1 IMAD.IADD R0, R9, 0x1, -R14 ;  /* 0x0000000109009824 */ /* 0x000fe400078e0a0e */
[----:B------:R-:W-:Y:S02]  /*4690*/  @!P1 IMAD.IADD R9, R14, 0x1, -R9 ;  /* 0x000000010e099824 */ /* 0x000fe400078e0a09 */
[----:B------:R-:W-:Y:S02]  /*46a0*/  @!P1 IMAD R13, R0, R3, R13 ;  /* 0x00000003000d9224 */ /* 0x000fe400078e020d */
[----:B------:R-:W-:Y:S01]  /*46b0*/  @!P1 IMAD R8, R9, R10, R8 ;  /* 0x0000000a09089224 */ /* 0x000fe200078e0208 */
[----:B-1----:R-:W-:Y:S06]  /*46c0*/  @!P5 BRA `(.L_x_79) ;  /* 0x0000003400a0d947 */ /* 0x002fec0003800000 */
.L_x_149:
[----:B-1----:R-:W-:Y:S01]  /*46d0*/  @!P4 IADD3 R3, P0, PT, R32, 0x580, RZ ;  /* 0x000005802003c810 */ /* 0x002fe20007f1e0ff */
[----:B------:R-:W-:Y:S01]  /*46e0*/  VOTEU.ALL UP1, P4 ;  /* 0x0000000000ff7886 */ /* 0x000fe20002020000 */
[----:B------:R-:W-:Y:S01]  /*46f0*/  UMOV UR20, 0x0 ;  /* 0x0000000000147882 */ /* 0x000fe20000000000 */
[----:B------:R-:W-:Y:S01]  /*4700*/  UMOV UR21, 0x10000000 ;  /* 0x1000000000157882 */ /* 0x000fe20000000000 */
[----:B------:R-:W-:Y:S01]  /*4710*/  @!P4 R2UR UR9, R3 ;  /* 0x000000000309c2ca */ /* 0x000fe200000e0000 */
[----:B------:R-:W-:Y:S01]  /*4720*/  @!P4 IMAD.X R0, RZ, RZ, R33, P0 ;  /* 0x000000ffff00c224 */ /* 0x000fe200000e0621 */
[----:B------:R-:W-:Y:S01]  /*4730*/  @!UP1 UIADD3 UR10, UPT, UPT, UR18, 0x40, URZ ;  /* 0x00000040120a9890 */ /* 0x000fe2000fffe0ff */
[----:B------:R-:W-:Y:S01]  /*4740*/  ISETP.NE.AND P0, PT, R30, 0x2, PT ;  /* 0x000000021e00780c */ /* 0x000fe20003f05270 */
[----:B------:R-:W-:Y:S01]  /*4750*/  UMOV UR11, UR19 ;  /* 0x00000013000b7c82 */ /* 0x000fe20008000000 */
[----:B------:R-:W-:Y:S01]  /*4760*/  UMOV UR12, UR36 ;  /* 0x00000024000c7c82 */ /* 0x000fe20008000000 */
[----:B------:R-:W-:Y:S01]  /*4770*/  @!P4 R2UR UR8, R0 ;  /* 0x000000000008c2ca */ /* 0x000fe200000e0000 */
[----:B------:R-:W-:Y:S01]  /*4780*/  IMAD.IADD R20, R8, 0x1, R94 ;  /* 0x0000000108147824 */ /* 0x000fe200078e025e */
[----:B------:R-:W-:Y:S01]  /*4790*/  @P3 R2UR UR36, R28 ;  /* 0x000000001c2432ca */ /* 0x000fe200000e0000 */
[----:B------:R-:W-:Y:S01]  /*47a0*/  IMAD.IADD R21, R13, 0x1, R96 ;  /* 0x000000010d157824 */ /* 0x000fe200078e0260 */
[----:B------:R-:W-:Y:S02]  /*47b0*/  SEL R0, RZ, 0x1, P0 ;  /* 0x00000001ff007807 */ /* 0x000fe40000000000 */
[----:B------:R-:W-:Y:S01]  /*47c0*/  LOP3.LUT R31, R31, 0x1, RZ, 0x3c, !PT ;  /* 0x000000011f1f7812 */ /* 0x000fe200078e3cff */
[----:B------:R-:W-:Y:S01]  /*47d0*/  IMAD.U32 R10, RZ, RZ, UR9 ;  /* 0x00000009ff0a7e24 */ /* 0x000fe2000f8e00ff */
[----:B------:R-:W-:Y:S01]  /*47e0*/  @!UP1 UIADD3 UR9, UPT, UPT, UR7, 0x88, URZ ;  /* 0x0000008807099890 */ /* 0x000fe2000fffe0ff */
[----:B------:R-:W-:Y:S02]  /*47f0*/  LOP3.LUT R29, R29, R0, RZ, 0x3c, !PT ;  /* 0x000000001d1d7212 */ /* 0x000fe400078e3cff */
[----:B------:R-:W-:Y:S02]  /*4800*/  SEL R30, R30, RZ, P0 ;  /* 0x000000ff1e1e7207 */ /* 0x000fe40000000000 */
[----:B------:R-:W-:Y:S01]  /*4810*/  IMAD.U32 R11, RZ, RZ, UR8 ;  /* 0x00000008ff0b7e24 */ /* 0x000fe2000f8e00ff */
[----:B------:R-:W-:Y:S01]  /*4820*/  @!P4 R2UR UR14, R10 ;  /* 0x000000000a0ec2ca */ /* 0x000fe200000e0000 */
[----:B------:R-:W-:Y:S01]  /*4830*/  @!UP1 UIADD3 UR8, UPT, UPT, UR7, 0x1200, URZ ;  /* 0x0000120007089890 */ /* 0x000fe2000fffe0ff */
[----:B------:R-:W-:Y:S02]  /*4840*/  VOTEU.ALL UP1, P4 ;  /* 0x0000000000ff7886 */ /* 0x000fe40002020000 */
[----:B------:R-:W-:Y:S11]  /*4850*/  @!P4 R2UR UR15, R11 ;  /* 0x000000000b0fc2ca */ /* 0x000ff600000e0000 */
[----:B------:R-:W-:Y:S02]  /*4860*/  @!UPT UIADD3 URZ, UPT, UPT, URZ, URZ, URZ ;  /* 0x000000fffffff290 */ /* 0x000fe4000fffe0ff */
[----:B------:R2:W-:Y:S01]  /*4870*/  @!UP1 UTMALDG.3D [UR8], [UR14], desc[UR20] ;  /* 0x000014080e0095b4 */ /* 0x0005e20008011000 */
[----:B------:R2:W-:Y:S01]  /*4880*/  @!P4 SYNCS.ARRIVE.TRANS64.RED.A0TR RZ, [UR7+0x88], R23 ;  /* 0x00008817ffffc9a7 */ /* 0x0005e20008300407 */
[----:B------:R-:W-:Y:S01]  /*4890*/  UPLOP3.LUT UP1, UPT, UPT, UPT, UPT, 0x80, 0x8 ;  /* 0x000000000008789c */ /* 0x000fe20003f2f070 */
[----:B------:R-:W-:Y:S01]  /*48a0*/  SYNCS.ARRIVE.TRANS64.RED.A1T0 RZ, [UR13], RZ ;  /* 0x000000ffffff79a7 */ /* 0x000fe2000810040d */
[----:B------:R-:W-:Y:S09]  /*48b0*/  @P3 BRA `(.L_x_80) ;  /* 0xfffffff400503947 */ /* 0x000ff2000383ffff */
[----:B------:R-:W-:-:S04]  /*48c0*/  SHF.L.U32 R3, R31, 0x1f, RZ ;  /* 0x0000001f1f037819 */ /* 0x000fc800000006ff */
[----:B------:R-:W1:Y:S02]  /*48d0*/  SYNCS.PHASECHK.TRANS64.TRYWAIT P0, [UR7+0x90], R3 ;  /* 0x00009003ff0075a7 */ /* 0x000e640008001107 */
[----:B-1----:R-:W-:Y:S05]  /*48e0*/  @!P0 BRA `(.L_x_81) ;  /* 0x0000003400308947 */ /* 0x002fea0003800000 */
.L_x_151:
[----:B-1----:R-:W-:-:S07]  /*48f0*/  MOV R0, UR7 ;  /* 0x0000000700007c02 */ /* 0x002fce0008000f00 */
.L_x_82:
[----:B-1----:R-:W-:-:S04]  /*4900*/  SHF.L.U32 R3, R31, 0x1f, RZ ;  /* 0x0000001f1f037819 */ /* 0x002fc800000006ff */
[----:B------:R1:W3:Y:S03]  /*4910*/  SYNCS.PHASECHK.TRANS64.TRYWAIT P0, [R0+URZ+0x98], R3 ;  /* 0x00009803000075a7 */ /* 0x0002e600080011ff */
[----:B---3--:R-:W-:Y:S05]  /*4920*/  @!P0 NANOSLEEP.SYNCS 0x989680 ;  /* 0x009896800000895d */ /* 0x008fea0003900000 */
[----:B------:R-:W3:Y:S02]  /*4930*/  @!P0 SYNCS.PHASECHK.TRANS64 P0, [R0+URZ+0x98], R3 ;  /* 0x00009803000085a7 */ /* 0x000ee400080010ff */
[----:B--23--:R-:W-:Y:S05]  /*4940*/  @P0 EXIT ;  /* 0x000000000000094d */ /* 0x00cfea0003800000 */
[----:B------:R-:W-:Y:S05]  /*4950*/  BRA `(.L_x_82) ;  /* 0xfffffffc00e87947 */ /* 0x000fea000383ffff */
.L_x_71:
[----:B------:R-:W-:-:S06]  /*4960*/  UISETP.GE.AND UP1, UPT, UR8, 0x4, UPT ;  /* 0x000000040800788c */ /* 0x000fcc000bf26270 */
[----:B------:R-:W-:-:S13]  /*4970*/  PLOP3.LUT P0, PT, PT, PT, UP1, 0x80, 0x8 ;  /* 0x000000000008781c */ /* 0x000fda0003f0f018 */
[----:B------:R-:W-:Y:S05]  /*4980*/  @!P0 EXIT ;  /* 0x000000000000894d */ /* 0x000fea0003800000 */
[----:B------:R-:W-:Y:S01]  /*4990*/  BAR.SYNC.DEFER_BLOCKING 0x6, 0xa0 ;  /* 0x0182800000007b1d */ /* 0x000fe20000010000 */
[C---:B------:R-:W-:Y:S01]  /*49a0*/  IMAD.SHL.U32 R7, R108.reuse, 0x40, RZ ;  /* 0x000000406c077824 */ /* 0x040fe200078e00ff */
[C---:B------:R-:W-:Y:S01]  /*49b0*/  LOP3.LUT R110, R108.reuse, 0x60, RZ, 0xc0, !PT ;  /* 0x000000606c6e7812 */ /* 0x040fe200078ec0ff */
[C---:B------:R-:W-:Y:S01]  /*49c0*/  IMAD.SHL.U32 R100, R108.reuse, 0x20, RZ ;  /* 0x000000206c647824 */ /* 0x040fe200078e00ff */
[----:B------:R-:W-:Y:S01]  /*49d0*/  CS2R R106, SRZ ;  /* 0x00000000006a7805 */ /* 0x000fe2000001ff00 */
[C---:B------:R-:W-:Y:S01]  /*49e0*/  IMAD.SHL.U32 R0, R108.reuse, 0x2, RZ ;  /* 0x000000026c007824 */ /* 0x040fe200078e00ff */
[----:B------:R-:W-:Y:S02]  /*49f0*/  UMOV UR49, 0x400 ;  /* 0x0000040000317882 */ /* 0x000fe40000000000 */
[----:B------:R-:W1:Y:S01]  /*4a00*/  LDC R99, c[0x0][0x370] ;  /* 0x0000dc00ff637b82 */ /* 0x000e620000000800 */
[----:B------:R-:W-:Y:S01]  /*4a10*/  ULEA UR49, UR37, UR49, 0x18 ;  /* 0x0000003125317291 */ /* 0x000fe2000f8ec0ff */
[----:B------:R-:W-:Y:S01]  /*4a20*/  LOP3.LUT R5, R7, 0x180, RZ, 0xc0, !PT ;  /* 0x0000018007057812 */ /* 0x000fe200078ec0ff */
[----:B------:R-:W-:Y:S01]  /*4a30*/  IMAD.U32 R46, R108, 0x10000, RZ ;  /* 0x000100006c2e7824 */ /* 0x000fe200078e00ff */
[----:B------:R-:W-:Y:S01]  /*4a40*/  LOP3.LUT R100, R100, 0xc00, RZ, 0xc0, !PT ;  /* 0x00000c0064647812 */ /* 0x000fe200078ec0ff */
[----:B------:R-:W-:Y:S01]  /*4a50*/  UIADD3 UR4, UPT, UPT, UR49, 0x2200, URZ ;  /* 0x0000220031047890 */ /* 0x000fe2000fffe0ff */
[----:B------:R-:W-:Y:S01]  /*4a60*/  LOP3.LUT R0, R5, 0x20, R0, 0xf8, !PT ;  /* 0x0000002005007812 */ /* 0x000fe200078ef800 */
[----:B------:R-:W-:Y:S01]  /*4a70*/  IMAD.SHL.U32 R5, R108, 0x8, RZ ;  /* 0x000000086c057824 */ /* 0x000fe200078e00ff */
[----:B------:R-:W2:Y:S01]  /*4a80*/  LDC R42, c[0x0][0xb0c] ;  /* 0x0002c300ff2a7b82 */ /* 0x000ea20000000800 */
[----:B------:R-:W-:Y:S01]  /*4a90*/  LOP3.LUT R100, R100, 0x40, R7, 0xf8, !PT ;  /* 0x0000004064647812 */ /* 0x000fe200078ef807 */
[----:B------:R-:W-:Y:S01]  /*4aa0*/  IMAD.MOV.U32 R44, RZ, RZ, RZ ;  /* 0x000000ffff2c7224 */ /* 0x000fe200078e00ff */
[----:B------:R-:W-:Y:S01]  /*4ab0*/  LOP3.LUT R46, R46, 0x600000, RZ, 0xc0, !PT ;  /* 0x006000002e2e7812 */ /* 0x000fe200078ec0ff */
[----:B------:R-:W-:Y:S01]  /*4ac0*/  IMAD.MOV.U32 R112, RZ, RZ, RZ ;  /* 0x000000ffff707224 */ /* 0x000fe200078e00ff */
[----:B------:R-:W-:-:S02]  /*4ad0*/  LOP3.LUT R108, R108, 0x2, RZ, 0xc0, !PT ;  /* 0x000000026c6c7812 */ /* 0x000fc400078ec0ff */
[----:B------:R-:W-:Y:S02]  /*4ae0*/  CS2R R104, SRZ ;  /* 0x0000000000687805 */ /* 0x000fe4000001ff00 */
[----:B------:R-:W-:Y:S01]  /*4af0*/  LOP3.LUT R5, R0, 0x30, R5, 0x78, !PT ;  /* 0x0000003000057812 */ /* 0x000fe200078e7805 */
[----:B------:R-:W4:Y:S01]  /*4b00*/  LDC R97, c[0x0][0xb20] ;  /* 0x0002c800ff617b82 */ /* 0x000f220000000800 */
[----:B------:R-:W3:Y:S01]  /*4b10*/  LDS R3, [UR49+0x160] ;  /* 0x00016031ff037984 */ /* 0x000ee20008000800 */
[----:B------:R-:W-:Y:S01]  /*4b20*/  LOP3.LUT R100, R100, 0x200, R7, 0xf8, !PT ;  /* 0x0000020064647812 */ /* 0x000fe200078ef807 */
[----:B------:R-:W-:Y:S01]  /*4b30*/  IMAD.MOV R102, RZ, RZ, -R108 ;  /* 0x000000ffff667224 */ /* 0x000fe200078e0a6c */
[----:B------:R-:W1:Y:S01]  /*4b40*/  LDCU.64 UR52, c[0x0][0x348] ;  /* 0x00006900ff3477ac */ /* 0x000e620008000a00 */
[----:B------:R-:W-:Y:S01]  /*4b50*/  IMAD.U32 R109, RZ, RZ, UR4 ;  /* 0x00000004ff6d7e24 */ /* 0x000fe2000f8e00ff */
[----:B------:R-:W-:Y:S02]  /*4b60*/  LOP3.LUT R100, R100, R5, RZ, 0xfc, !PT ;  /* 0x0000000564647212 */ /* 0x000fe400078efcff */
[----:B------:R-:W1:Y:S01]  /*4b70*/  LDC R41, c[0x0][0xb30] ;  /* 0x0002cc00ff297b82 */ /* 0x000e620000000800 */
[----:B------:R-:W1:Y:S01]  /*4b80*/  LDCU.64 UR38, c[0x0][0x888] ;  /* 0x00011100ff2677ac */ /* 0x000e620008000a00 */
[----:B------:R-:W1:Y:S06]  /*4b90*/  LDCU.64 UR44, c[0x0][0x890] ;  /* 0x00011200ff2c77ac */ /* 0x000e6c0008000a00 */
[----:B------:R-:W1:Y:S01]  /*4ba0*/  LDC.64 R92, c[0x0][0xb10] ;  /* 0x0002c400ff5c7b82 */ /* 0x000e620000000a00 */
[----:B------:R-:W-:-:S07]  /*4bb0*/  UIADD3 UR48, UPT, UPT, UR49, 0x200, URZ ;  /* 0x0000020031307890 */ /* 0x000fce000fffe0ff */
[----:B------:R-:W1:Y:S08]  /*4bc0*/  LDC.64 R38, c[0x0][0xb18] ;  /* 0x0002c600ff267b82 */ /* 0x000e700000000a00 */
[----:B------:R-:W1:Y:S08]  /*4bd0*/  LDC.64 R36, c[0x0][0xb28] ;  /* 0x0002ca00ff247b82 */ /* 0x000e700000000a00 */
[----:B------:R-:W1:Y:S01]  /*4be0*/  LDC.64 R90, c[0x0][0x8b0] ;  /* 0x00022c00ff5a7b82 */ /* 0x000e620000000a00 */
[----:B---3--:R-:W-:-:S07]  /*4bf0*/  IMAD.IADD R46, R3, 0x1, R46 ;  /* 0x00000001032e7824 */ /* 0x008fce00078e022e */
[----:B------:R-:W3:Y:S08]  /*4c00*/  LDC.64 R88, c[0x0][0x8a8] ;  /* 0x00022a00ff587b82 */ /* 0x000ef00000000a00 */
[----:B--2-4-:R-:W1:Y:S02]  /*4c10*/  LDC R98, c[0x0][0x374] ;  /* 0x0000dd00ff627b82 */ /* 0x014e640000000800 */
.L_x_108:
[----:B------:R-:W-:Y:S02]  /*4c20*/  LEA R0, R112, UR49, 0x3 ;  /* 0x0000003170007c11 */ /* 0x000fe4000f8e18ff */
[----:B------:R-:W-:Y:S02]  /*4c30*/  SHF.L.U32 R3, R106, 0x1f, RZ ;  /* 0x0000001f6a037819 */ /* 0x000fe400000006ff */
[----:B------:R-:W-:Y:S02]  /*4c40*/  LEA R16, R112, UR49, 0x4 ;  /* 0x0000003170107c11 */ /* 0x000fe4000f8e20ff */
[----:B------:R-:W2:Y:S02]  /*4c50*/  SYNCS.PHASECHK.TRANS64.TRYWAIT P0, [R0+URZ+0xb0], R3 ;  /* 0x0000b003000075a7 */ /* 0x000ea400080011ff */
[----:B-12---:R-:W-:Y:S05]  /*4c60*/  @!P0 BRA `(.L_x_83) ;  /* 0x0000003000688947 */ /* 0x006fea0003800000 */
.L_x_152:
[----:B------:R-:W4:Y:S01]  /*4c70*/  LDC.64 R12, c[0x0][0xb10] ;  /* 0x0002c400ff0c7b82 */ /* 0x000f220000000a00 */
[----:B------:R-:W3:Y:S01]  /*4c80*/  LDS.128 R16, [R16+0x140] ;  /* 0x0001400010107984 */ /* 0x000ee20000000c00 */
[----:B-1----:R-:W-:Y:S01]  /*4c90*/  ISETP.NE.AND P1, PT, R41, 0x1, PT ;  /* 0x000000012900780c */ /* 0x002fe20003f25270 */
[----:B--2---:R-:W-:Y:S01]  /*4ca0*/  VIADD R0, R0, 0xc0 ;  /* 0x000000c000007836 */ /* 0x004fe20000000000 */
[----:B------:R-:W-:Y:S04]  /*4cb0*/  ISETP.GE.AND P0, PT, R40, 0x1, PT ;  /* 0x000000012800780c */ /* 0x000fe80003f06270 */
[----:B------:R-:W1:Y:S01]  /*4cc0*/  LDC.64 R10, c[0x0][0xb18] ;  /* 0x0002c600ff0a7b82 */ /* 0x000e620000000a00 */
[----:B------:R-:W-:Y:S01]  /*4cd0*/  PRMT R0, RZ, 0x654, R0 ;  /* 0x00000654ff007816 */ /* 0x000fe20000000000 */
[----:B------:R-:W-:Y:S01]  /*4ce0*/  @!PT LDS RZ, [RZ] ;  /* 0x00000000fffff984 */ /* 0x000fe20000000800 */
[----:B------:R-:W-:Y:S01]  /*4cf0*/  @!PT LDS RZ, [RZ] ;  /* 0x00000000fffff984 */ /* 0x000fe20000000800 */
[----:B------:R-:W-:Y:S01]  /*4d00*/  @!PT LDS RZ, [RZ] ;  /* 0x00000000fffff984 */ /* 0x000fe20000000800 */
[----:B------:R-:W-:Y:S01]  /*4d10*/  @!PT LDS RZ, [RZ] ;  /* 0x00000000fffff984 */ /* 0x000fe20000000800 */
[----:B------:R2:W-:Y:S06]  /*4d20*/  MEMBAR.ALL.CTA ;  /* 0x0000000000007992 */ /* 0x0005ec0000008000 */
[----:B--2---:R-:W2:Y:S01]  /*4d30*/  FENCE.VIEW.ASYNC.S ;  /* 0x00000000000073c6 */ /* 0x004ea20000000000 */
[----:B------:R-:W1:Y:S08]  /*4d40*/  @!P1 LDC R14, c[0x0][0xb20] ;  /* 0x0002c800ff0e9b82 */ /* 0x000e700000000800 */
[----:B------:R-:W1:Y:S01]  /*4d50*/  @!P1 LDC R9, c[0x0][0xb0c] ;  /* 0x0002c300ff099b82 */ /* 0x000e620000000800 */
[----:B--2---:R2:W-:Y:S01]  /*4d60*/  SYNCS.ARRIVE.TRANS64.RED.A1T0 RZ, [R0+URZ], RZ ;  /* 0x000000ff00ff79a7 */ /* 0x0045e200081004ff */
[----:B---3--:R-:W-:Y:S04]  /*4d70*/  LOP3.LUT P4, RZ, R18, 0x1, RZ, 0xc0, !PT ;  /* 0x0000000112ff7812 */ /* 0x008fe8000788c0ff */
[----:B------:R-:W-:Y:S09]  /*4d80*/  P2R R111, PR, RZ, 0x10 ;  /* 0x00000010ff6f7803 */ /* 0x000ff20000000000 */
[----:B------:R-:W-:Y:S02]  /*4d90*/  @P4 MOV R45, R16 ;  /* 0x00000010002d4202 */ /* 0x000fe40000000f00 */
[----:B------:R-:W-:Y:S01]  /*4da0*/  @P4 LOP3.LUT R43, R17, 0xffff, RZ, 0xc0, !PT ;  /* 0x0000ffff112b4812 */ /* 0x000fe200078ec0ff */
[----:B--2-4-:R-:W-:Y:S06]  /*4db0*/  @!P0 BRA `(.L_x_84) ;  /* 0x0000000000a48947 */ /* 0x014fec0003800000 */
[----:B------:R-:W-:Y:S01]  /*4dc0*/  IMAD.HI.U32 R24, R98, R39, RZ ;  /* 0x0000002762187227 */ /* 0x000fe200078e00ff */
[----:B------:R-:W-:Y:S02]  /*4dd0*/  ISETP.NE.AND P0, PT, R38, 0x1, PT ;  /* 0x000000012600780c */ /* 0x000fe40003f05270 */
[----:B------:R-:W-:Y:S01]  /*4de0*/  ISETP.NE.AND P2, PT, R40, 0x1, PT ;  /* 0x000000012800780c */ /* 0x000fe20003f45270 */
[-C--:B------:R-:W-:Y:S01]  /*4df0*/  IMAD.HI.U32 R22, R99, R92.reuse, RZ ;  /* 0x0000005c63167227 */ /* 0x080fe200078e00ff */
[----:B------:R-:W-:Y:S02]  /*4e00*/  SHF.R.U32.HI R23, RZ, R97, R24 ;  /* 0x00000061ff177219 */ /* 0x000fe40000011618 */
[----:B------:R-:W-:Y:S01]  /*4e10*/  ISETP.NE.AND P3, PT, R42, 0x1, PT ;  /* 0x000000012a00780c */ /* 0x000fe20003f65270 */
[----:B------:R-:W-:Y:S01]  /*4e20*/  IMAD.HI.U32 R28, R43, R39, RZ ;  /* 0x000000272b1c7227 */ /* 0x000fe200078e00ff */
[----:B------:R-:W-:Y:S02]  /*4e30*/  SHF.R.U32.HI R22, RZ, R93, R22 ;  /* 0x0000005dff167219 */ /* 0x000fe40000011616 */
[----:B------:R-:W-:Y:S01]  /*4e40*/  SEL R3, R98, R23, !P0 ;  /* 0x0000001762037207 */ /* 0x000fe20004000000 */
[----:B------:R-:W-:Y:S01]  /*4e50*/  IMAD.HI.U32 R26, R45, R92, RZ ;  /* 0x0000005c2d1a7227 */ /* 0x000fe200078e00ff */
[----:B------:R-:W-:Y:S03]  /*4e60*/  SEL R7, R99, R22, !P3 ;  /* 0x0000001663077207 */ /* 0x000fe60005800000 */
[-C--:B------:R-:W-:Y:S01]  /*4e70*/  IMAD.HI.U32 R22, R3, R36.reuse, RZ ;  /* 0x0000002403167227 */ /* 0x080fe200078e00ff */
[----:B------:R-:W-:Y:S03]  /*4e80*/  SHF.R.U32.HI R26, RZ, R93, R26 ;  /* 0x0000005dff1a7219 */ /* 0x000fe6000001161a */
[----:B------:R-:W-:Y:S01]  /*4e90*/  IMAD.HI.U32 R24, R7, R36, RZ ;  /* 0x0000002407187227 */ /* 0x000fe200078e00ff */
[----:B------:R-:W-:Y:S02]  /*4ea0*/  @P2 SHF.R.U32.HI R3, RZ, R37, R22 ;  /* 0x00000025ff032219 */ /* 0x000fe40000011616 */
[----:B------:R-:W-:Y:S02]  /*4eb0*/  SHF.R.U32.HI R22, RZ, R97, R28 ;  /* 0x00000061ff167219 */ /* 0x000fe4000001161c */
[----:B------:R-:W-:Y:S01]  /*4ec0*/  @P2 SHF.R.U32.HI R7, RZ, R37, R24 ;  /* 0x00000025ff072219 */ /* 0x000fe20000011618 */
[C---:B------:R-:W-:Y:S01]  /*4ed0*/  IMAD R2, R40.reuse, R3, RZ ;  /* 0x0000000328027224 */ /* 0x040fe200078e02ff */
[----:B------:R-:W-:Y:S02]  /*4ee0*/  SEL R5, R43, R22, !P0 ;  /* 0x000000162b057207 */ /* 0x000fe40004000000 */
[----:B------:R-:W-:Y:S01]  /*4ef0*/  SEL R3, R45, R26, !P3 ;  /* 0x0000001a2d037207 */ /* 0x000fe20005800000 */
[----:B------:R-:W-:Y:S01]  /*4f00*/  IMAD R4, R40, R7, RZ ;  /* 0x0000000728047224 */ /* 0x000fe200078e02ff */
[C---:B------:R-:W-:Y:S01]  /*4f10*/  ISETP.GE.AND P0, PT, R5.reuse, R2, PT ;  /* 0x000000020500720c */ /* 0x040fe20003f06270 */
[----:B------:R-:W-:Y:S03]  /*4f20*/  IMAD.HI.U32 R6, R5, R36, RZ ;  /* 0x0000002405067227 */ /* 0x000fe600078e00ff */
[----:B------:R-:W-:Y:S01]  /*4f30*/  ISETP.GE.OR P0, PT, R3, R4, P0 ;  /* 0x000000040300720c */ /* 0x000fe20000706670 */
[----:B------:R-:W-:Y:S01]  /*4f40*/  IMAD.MOV R4, RZ, RZ, -R3 ;  /* 0x000000ffff047224 */ /* 0x000fe200078e0a03 */
[-C--:B------:R-:W-:Y:S03]  /*4f50*/  SHF.R.U32.HI R6, RZ, R37.reuse, R6 ;  /* 0x00000025ff067219 */ /* 0x080fe60000011606 */
[----:B------:R-:W-:Y:S01]  /*4f60*/  IMAD R45, R42, R4, R45 ;  /* 0x000000042a2d7224 */ /* 0x000fe200078e022d */
[----:B------:R-:W-:Y:S05]  /*4f70*/  SEL R15, R5, R6, !P2 ;  /* 0x00000006050f7207 */ /* 0x000fea0005000000 */
[----:B------:R-:W-:Y:S02]  /*4f80*/  IMAD.MOV R6, RZ, RZ, -R15 ;  /* 0x000000ffff067224 */ /* 0x000fe400078e0a0f */
[C---:B------:R-:W-:Y:S04]  /*4f90*/  @!P0 IMAD.HI.U32 R2, R3.reuse, R36, RZ ;  /* 0x0000002403028227 */ /* 0x040fe800078e00ff */
[----:B------:R-:W-:Y:S01]  /*4fa0*/  IMAD R6, R40, R6, R5 ;  /* 0x0000000628067224 */ /* 0x000fe200078e0205 */
[----:B------:R-:W-:Y:S04]  /*4fb0*/  @!P0 SHF.R.U32.HI R2, RZ, R37, R2 ;  /* 0x00000025ff028219 */ /* 0x000fe80000011602 */
[----:B------:R-:W-:Y:S02]  /*4fc0*/  @!P0 SEL R0, R3, R2, !P2 ;  /* 0x0000000203008207 */ /* 0x000fe40005000000 */
[----:B------:R-:W-:Y:S02]  /*4fd0*/  IADD3 R2, PT, PT, -R5, RZ, RZ ;  /* 0x000000ff05027210 */ /* 0x000fe40007ffe1ff */
[----:B------:R-:W-:Y:S01]  /*4fe0*/  @!P0 IADD3 R8, PT, PT, R15, -R0, RZ ;  /* 0x800000000f088210 */ /* 0x000fe20007ffe0ff */
[----:B------:R-:W-:Y:S02]  /*4ff0*/  @!P0 IMAD R0, R7, R6, R0 ;  /* 0x0000000607008224 */ /* 0x000fe400078e0200 */
[----:B------:R-:W-:Y:S02]  /*5000*/  IMAD R43, R38, R2, R43 ;  /* 0x00000002262b7224 */ /* 0x000fe400078e022b */
[----:B------:R-:W-:Y:S02]  /*5010*/  @!P0 IMAD R5, R8, R40, R3 ;  /* 0x0000002808058224 */ /* 0x000fe400078e0203 */
[----:B------:R-:W-:Y:S04]  /*5020*/  @!P0 IMAD.MOV.U32 R3, RZ, RZ, R0 ;  /* 0x000000ffff038224 */ /* 0x000fe800078e0000 */
[----:B------:R-:W-:Y:S02]  /*5030*/  IMAD R45, R3, R42, R45 ;  /* 0x0000002a032d7224 */ /* 0x000fe400078e022d */
[----:B------:R-:W-:Y:S07]  /*5040*/  IMAD R43, R5, R38, R43 ;  /* 0x00000026052b7224 */ /* 0x000fee00078e022b */
.L_x_84:
[----:B-1----:R-:W-:Y:S01]  /*5050*/  @!P1 ISETP.NE.AND P0, PT, R10, 0x1, PT ;  /* 0x000000010a00980c */ /* 0x002fe20003f05270 */
[----:B------:R-:W-:Y:S01]  /*5060*/  @!P1 IMAD.HI.U32 R0, R45, R12, RZ ;  /* 0x0000000c2d009227 */ /* 0x000fe200078e00ff */
[----:B------:R-:W-:Y:S01]  /*5070*/  @!P1 ISETP.NE.AND P2, PT, R9, 0x1, PT ;  /* 0x000000010900980c */ /* 0x000fe20003f45270 */
[----:B------:R-:W-:Y:S01]  /*5080*/  ULOP3.LUT UP0, URZ, UR48, 0x1b0, URZ, 0xc0, !UPT ;  /* 0x000001b030ff7892 */ /* 0x000fe2000f80c0ff */
[----:B------:R-:W-:Y:S01]  /*5090*/  R2UR UR42, R21 ;  /* 0x00000000152a72ca */ /* 0x000fe200000e0000 */
[----:B------:R-:W-:Y:S01]  /*50a0*/  @!P1 IMAD.HI.U32 R3, R43, R11, RZ ;  /* 0x0000000b2b039227 */ /* 0x000fe200078e00ff */
[----:B------:R-:W-:Y:S02]  /*50b0*/  @!P1 SHF.R.U32.HI R0, RZ, R13, R0 ;  /* 0x0000000dff009219 */ /* 0x000fe40000011600 */
[----:B------:R-:W-:Y:S01]  /*50c0*/  R2UR UR41, R20 ;  /* 0x00000000142972ca */ /* 0x000fe200000e0000 */
[----:B------:R-:W-:Y:S01]  /*50d0*/  VIADD R112, R112, 0x1 ;  /* 0x0000000170707836 */ /* 0x000fe20000000000 */
[----:B------:R-:W-:Y:S02]  /*50e0*/  @!P1 SHF.R.U32.HI R2, RZ, R14, R3 ;  /* 0x0000000eff029219 */ /* 0x000fe40000011603 */
[----:B------:R-:W-:Y:S02]  /*50f0*/  @!P1 SEL R3, R45, R0, !P2 ;  /* 0x000000002d039207 */ /* 0x000fe40005000000 */
[----:B------:R-:W-:Y:S02]  /*5100*/  @!P1 SEL R2, R43, R2, !P0 ;  /* 0x000000022b029207 */ /* 0x000fe40004000000 */
[----:B------:R-:W-:Y:S01]  /*5110*/  @P4 SHF.R.U32.HI R103, RZ, 0x10, R17 ;  /* 0x00000010ff674819 */ /* 0x000fe20000011611 */
[----:B------:R-:W-:Y:S02]  /*5120*/  USHF.L.U32 UR42, UR42, 0x6, URZ ;  /* 0x000000062a2a7899 */ /* 0x000fe400080006ff */
[----:B------:R-:W-:Y:S02]  /*5130*/  @!P1 IMAD.IADD R0, R2, 0x1, -R3 ;  /* 0x0000000102009824 */ /* 0x000fe400078e0a03 */
[----:B------:R-:W-:Y:S01]  /*5140*/  @!P1 IMAD.IADD R2, R3, 0x1, -R2 ;  /* 0x0000000103029824 */ /* 0x000fe200078e0a02 */
[----:B------:R-:W-:Y:S01]  /*5150*/  USHF.L.U32 UR41, UR41, 0x7, URZ ;  /* 0x0000000729297899 */ /* 0x000fe200080006ff */
[----:B------:R-:W-:Y:S02]  /*5160*/  @!P1 IMAD R45, R0, R9, R45 ;  /* 0x00000009002d9224 */ /* 0x000fe400078e022d */
[----:B------:R-:W-:Y:S01]  /*5170*/  @!P1 IMAD R43, R2, R10, R43 ;  /* 0x0000000a022b9224 */ /* 0x000fe200078e022b */
[----:B------:R-:W-:Y:S08]  /*5180*/  BRA.U !UP0, `(.L_x_85) ;  /* 0x0000000108407547 */ /* 0x000ff0000b800000 */
[----:B------:R-:W1:Y:S01]  /*5190*/  LDCU.64 UR8, c[0x4][0x80] ;  /* 0x01001000ff0877ac */ /* 0x000e620008000a00 */
[----:B------:R-:W-:Y:S01]  /*51a0*/  MOV R3, 0x0 ;  /* 0x0000000000037802 */ /* 0x000fe20000000f00 */
[----:B------:R-:W-:Y:S02]  /*51b0*/  HFMA2 R12, -RZ, RZ, 0, 5.9604644775390625e-08 ;  /* 0x00000001ff0c7431 */ /* 0x000fe400000001ff */
[----:B------:R-:W-:Y:S02]  /*51c0*/  IMAD.MOV.U32 R8, RZ, RZ, 0x70 ;  /* 0x00000070ff087424 */ /* 0x000fe400078e00ff */
[----:B------:R-:W-:Y:S01]  /*51d0*/  IMAD.MOV.U32 R13, RZ, RZ, RZ ;  /* 0x000000ffff0d7224 */ /* 0x000fe200078e00ff */
[----:B------:R-:W2:Y:S01]  /*51e0*/  LDCU.64 UR6, c[0x4][0x88] ;  /* 0x01001100ff0677ac */ /* 0x000ea20008000a00 */
[----:B------:R-:W3:Y:S01]  /*51f0*/  LDC.64 R2, c[0x4][R3] ;  /* 0x0100000003027b82 */ /* 0x000ee20000000a00 */
[----:B------:R-:W4:Y:S01]  /*5200*/  LDCU.64 UR4, c[0x4][0x8] ;  /* 0x01000100ff0477ac */ /* 0x000f220008000a00 */
[----:B-1----:R-:W-:Y:S01]  /*5210*/  MOV R5, UR9 ;  /* 0x0000000900057c02 */ /* 0x002fe20008000f00 */
[----:B------:R-:W-:Y:S01]  /*5220*/  IMAD.U32 R4, RZ, RZ, UR8 ;  /* 0x00000008ff047e24 */ /* 0x000fe2000f8e00ff */
[----:B--2---:R-:W-:Y:S01]  /*5230*/  MOV R7, UR7 ;  /* 0x0000000700077c02 */ /* 0x004fe20008000f00 */
[----:B------:R-:W-:Y:S01]  /*5240*/  IMAD.U32 R6, RZ, RZ, UR6 ;  /* 0x00000006ff067e24 */ /* 0x000fe2000f8e00ff */
[----:B----4-:R-:W-:Y:S01]  /*5250*/  MOV R11, UR5 ;  /* 0x00000005000b7c02 */ /* 0x010fe20008000f00 */
[----:B------:R-:W-:Y:S02]  /*5260*/  IMAD.U32 R10, RZ, RZ, UR4 ;  /* 0x00000004ff0a7e24 */ /* 0x000fe4000f8e00ff */
[----:B------:R-:W-:Y:S07]  /*5270*/  LEPC R20, `(.L_x_85) ;  /* 0x000000001014794e */ /* 0x000fee0000000000 */
[----:B---3-5:R-:W-:Y:S05]  /*5280*/  CALL.ABS.NOINC R2 ;  /* 0x0000000002007343 */ /* 0x028fea0003c00000 */
.L_x_85:
[----:B------:R-:W-:Y:S01]  /*5290*/  LOP3.LUT P0, RZ, R109, 0x1b0, RZ, 0xc0, !PT ;  /* 0x000001b06dff7812 */ /* 0x000fe2000780c0ff */
[----:B------:R-:W-:Y:S11]  /*52a0*/  BSSY.RECONVERGENT B6, `(.L_x_86) ;  /* 0x0000013000067945 */ /* 0x000ff60003800200 */
[----:B------:R-:W-:Y:S01]  /*52b0*/  @!UPT UIADD3 URZ, UPT, UPT, URZ, URZ, URZ ;  /* 0x000000fffffff290 */ /* 0x000fe2000fffe0ff */
[----:B------:R-:W-:Y:S05]  /*52c0*/  @!P0 BRA `(.L_x_87) ;  /* 0x0000000000408947 */ /* 0x000fea0003800000 */
        /* <DEDUP_REMOVED lines=16> */
.L_x_87:
[----:B------:R-:W-:Y:S05]  /*53d0*/  BSYNC.RECONVERGENT B6 ;  /* 0x0000000000067941 */ /* 0x000fea0003800200 */
.L_x_86:
[----:B------:R-:W-:Y:S01]  /*53e0*/  ISETP.NE.U32.AND P4, PT, R90, RZ, PT ;  /* 0x000000ff5a00720c */ /* 0x000fe20003f85070 */
[----:B------:R-:W-:Y:S01]  /*53f0*/  UISETP.NE.AND UP2, UPT, UR50, URZ, UPT ;  /* 0x000000ff3200728c */ /* 0x000fe2000bf45270 */
[----:B------:R-:W-:Y:S01]  /*5400*/  ISETP.NE.U32.AND P2, PT, RZ, UR38, PT ;  /* 0x00000026ff007c0c */ /* 0x000fe2000bf45070 */
[----:B------:R-:W-:Y:S01]  /*5410*/  UISETP.NE.U32.AND UP1, UPT, UR44, URZ, UPT ;  /* 0x000000ff2c00728c */ /* 0x000fe2000bf25070 */
[----:B------:R-:W-:Y:S01]  /*5420*/  ISETP.NE.AND.EX P4, PT, R91, RZ, PT, P4 ;  /* 0x000000ff5b00720c */ /* 0x000fe20003f85340 */
[----:B------:R-:W-:Y:S01]  /*5430*/  UPLOP3.LUT UP0, UPT, UPT, UPT, UPT, 0x40, 0x4 ;  /* 0x000000000004789c */ /* 0x000fe20003f0e870 */
[----:B------:R-:W-:Y:S01]  /*5440*/  ISETP.NE.AND.EX P2, PT, RZ, UR39, PT, P2 ;  /* 0x00000027ff007c0c */ /* 0x000fe2000bf45320 */
[----:B------:R-:W-:Y:S01]  /*5450*/  UISETP.NE.AND.EX UP1, UPT, UR45, URZ, UPT, UP1 ;  /* 0x000000ff2d00728c */ /* 0x000fe2000bf25310 */
[----:B------:R-:W-:Y:S04]  /*5460*/  PLOP3.LUT P1, PT, PT, PT, UP2, 0x80, 0x8 ;  /* 0x000000000008781c */ /* 0x000fe80003f2f028 */
[----:B------:R-:W-:Y:S06]  /*5470*/  @UP2 UPLOP3.LUT UP0, UPT, UPT, UPT, UP1, 0x80, 0x8 ;  /* 0x000000000008289c */ /* 0x000fec0003f0f010 */
[----:B------:R-:W-:Y:S01]  /*5480*/  PLOP3.LUT P0, PT, PT, PT, UP0, 0x80, 0x8 ;  /* 0x000000000008781c */ /* 0x000fe20003f0f008 */
[----:B------:R-:W-:Y:S01]  /*5490*/  @!UPT UIADD3 URZ, UPT, UPT, URZ, URZ, URZ ;  /* 0x000000fffffff290 */ /* 0x000fe2000fffe0ff */
[----:B------:R-:W-:Y:S11]  /*54a0*/  BRA.U !UP1, `(.L_x_88) ;  /* 0x0000000109387547 */ /* 0x000ff6000b800000 */
[----:B------:R-:W-:Y:S01]  /*54b0*/  UISETP.NE.U32.AND UP0, UPT, UR38, URZ, UPT ;  /* 0x000000ff2600728c */ /* 0x000fe2000bf05070 */
[----:B------:R-:W-:Y:S02]  /*54c0*/  HFMA2 R0, -RZ, RZ, 0, 5.9604644775390625e-08 ;  /* 0x00000001ff007431 */ /* 0x000fe400000001ff */
[----:B------:R-:W-:Y:S01]  /*54d0*/  IMAD.MOV.U32 R95, RZ, RZ, 0x1 ;  /* 0x00000001ff5f7424 */ /* 0x000fe200078e00ff */
[----:B------:R-:W-:Y:S06]  /*54e0*/  UISETP.NE.AND.EX UP0, UPT, UR39, URZ, UPT, UP0 ;  /* 0x000000ff2700728c */ /* 0x000fec000bf05300 */
[----:B------:R-:W-:Y:S05]  /*54f0*/  PLOP3.LUT P3, PT, PT, PT, UP0, 0x80, 0x8 ;  /* 0x000000000008781c */ /* 0x000fea0003f6f008 */
[----:B------:R-:W1:Y:S01]  /*5500*/  @UP0 LDCU.64 UR6, c[0x0][0x888] ;  /* 0x00011100ff0607ac */ /* 0x000e620008000a00 */
[----:B------:R-:W-:Y:S07]  /*5510*/  @UP0 UIMAD UR4, UR36, UR44, URZ ;  /* 0x0000002c240402a4 */ /* 0x000fee000f8e02ff */
[----:B------:R-:W-:Y:S01]  /*5520*/  @!P3 PRMT R95, R0, 0x7610, R95 ;  /* 0x00007610005fb816 */ /* 0x000fe2000000005f */
[----:B-1----:R-:W-:Y:S03]  /*5530*/  @UP0 UIMAD.WIDE UR6, UR4, 0x4, UR6 ;  /* 0x00000004040608a5 */ /* 0x002fe6000f8e0206 */
[----:B------:R-:W1:Y:S03]  /*5540*/  @!UP0 LDCU UR4, c[0x0][0x880] ;  /* 0x00011000ff0487ac */ /* 0x000e660008000800 */
[----:B------:R-:W-:Y:S01]  /*5550*/  IMAD.U32 R2, RZ, RZ, UR6 ;  /* 0x00000006ff027e24 */ /* 0x000fe2000f8e00ff */
[----:B------:R-:W-:Y:S05]  /*5560*/  MOV R3, UR7 ;  /* 0x0000000700037c02 */ /* 0x000fea0008000f00 */
[----:B-----5:R2:W5:Y:S02]  /*5570*/  @P3 LDG.E R49, desc[UR46][R2.64] ;  /* 0x0000002e02313981 */ /* 0x020564000c1e1900 */
[----:B-12---:R-:W-:Y:S02]  /*5580*/  @!P3 IMAD.U32 R49, RZ, RZ, UR4 ;  /* 0x00000004ff31be24 */ /* 0x006fe4000f8e00ff */
.L_x_88:
[----:B------:R-:W-:Y:S05]  /*5590*/  @!P4 BRA `(.L_x_89) ;  /* 0x000000000020c947 */ /* 0x000fea0003800000 */
[----:B------:R-:W-:Y:S04]  /*55a0*/  ISETP.NE.U32.AND P3, PT, R88, RZ, PT ;  /* 0x000000ff5800720c */ /* 0x000fe80003f65070 */
[----:B------:R-:W-:Y:S11]  /*55b0*/  ISETP.NE.AND.EX P3, PT, R89, RZ, PT, P3 ;  /* 0x000000ff5900720c */ /* 0x000ff60003f65330 */
[----:B------:R-:W-:Y:S02]  /*55c0*/  @!UPT UIADD3 URZ, UPT, UPT, URZ, URZ, URZ ;  /* 0x000000fffffff290 */ /* 0x000fe4000fffe0ff */
[----:B------:R-:W1:Y:S01]  /*55d0*/  @P3 LDC.64 R2, c[0x0][0x8a8] ;  /* 0x00022a00ff023b82 */ /* 0x000e620000000a00 */
[----:B------:R-:W-:Y:S04]  /*55e0*/  @P3 IMAD R0, R90, UR36, RZ ;  /* 0x000000245a003c24 */ /* 0x000fe8000f8e02ff */
[----:B-1----:R-:W-:Y:S05]  /*55f0*/  @P3 IMAD.WIDE R2, R0, 0x4, R2 ;  /* 0x0000000400023825 */ /* 0x002fea00078e0202 */
[----:B-----5:R1:W5:Y:S02]  /*5600*/  @P3 LDG.E R47, desc[UR46][R2.64] ;  /* 0x0000002e022f3981 */ /* 0x020364000c1e1900 */
[----:B-1----:R-:W2:Y:S02]  /*5610*/  @!P3 LDC R47, c[0x0][0x8a0] ;  /* 0x00022800ff2fbb82 */ /* 0x002ea40000000800 */
.L_x_89:
[----:B-----5:R-:W-:Y:S01]  /*5620*/  FSETP.NEU.AND P4, PT, R49, RZ, PT ;  /* 0x000000ff3100720b */ /* 0x020fe20003f8d000 */
[----:B------:R-:W-:Y:S01]  /*5630*/  BSSY B1, `(.L_x_90) ;  /* 0x0000042000017945 */ /* 0x000fe20003800000 */
[----:B------:R-:W-:Y:S01]  /*5640*/  SEL R7, RZ, 0xffffffff, P2 ;  /* 0xffffffffff077807 */ /* 0x000fe20001000000 */
[----:B------:R-:W-:Y:S01]  /*5650*/  IMAD.MOV.U32 R115, RZ, RZ, 0x1 ;  /* 0x00000001ff737424 */ /* 0x000fe200078e00ff */
[----:B------:R-:W-:Y:S02]  /*5660*/  LOP3.LUT P3, RZ, R95, 0xff, RZ, 0xc0, !PT ;  /* 0x000000ff5fff7812 */ /* 0x000fe4000786c0ff */
[----:B------:R-:W-:Y:S02]  /*5670*/  CS2R R86, SRZ ;  /* 0x0000000000567805 */ /* 0x000fe4000001ff00 */
[----:B------:R-:W-:Y:S02]  /*5680*/  @P1 SEL R4, RZ, 0xffffffff, P4 ;  /* 0xffffffffff041807 */ /* 0x000fe40002000000 */
[----:B------:R-:W-:Y:S02]  /*5690*/  CS2R R84, SRZ ;  /* 0x0000000000547805 */ /* 0x000fe4000001ff00 */
[----:B------:R-:W-:Y:S02]  /*56a0*/  LEA R0, R105, UR49, 0x3 ;  /* 0x0000003169007c11 */ /* 0x000fe4000f8e18ff */
[----:B------:R-:W-:Y:S02]  /*56b0*/  CS2R R82, SRZ ;  /* 0x0000000000527805 */ /* 0x000fe4000001ff00 */
[----:B------:R-:W-:Y:S02]  /*56c0*/  @P0 SEL R4, R7, R4, !P3 ;  /* 0x0000000407040207 */ /* 0x000fe40005800000 */
[----:B------:R-:W-:Y:S02]  /*56d0*/  CS2R R80, SRZ ;  /* 0x0000000000507805 */ /* 0x000fe4000001ff00 */
[----:B------:R-:W-:Y:S02]  /*56e0*/  LEA R113, R44, UR49, 0x3 ;  /* 0x000000312c717c11 */ /* 0x000fe4000f8e18ff */
[----:B------:R-:W-:Y:S02]  /*56f0*/  @P1 LOP3.LUT R4, R4, 0x1, RZ, 0xc0, !PT ;  /* 0x0000000104041812 */ /* 0x000fe400078ec0ff */
[----:B------:R-:W-:Y:S02]  /*5700*/  SHF.L.U32 R2, R107, 0x1f, RZ ;  /* 0x0000001f6b027819 */ /* 0x000fe400000006ff */
[----:B------:R-:W-:Y:S02]  /*5710*/  ISETP.NE.U32.OR P6, PT, R4, 0x1, !P1 ;  /* 0x000000010400780c */ /* 0x000fe40004fc5470 */
[----:B------:R-:W-:Y:S02]  /*5720*/  PLOP3.LUT P2, PT, PT, PT, UP1, 0x80, 0x8 ;  /* 0x000000000008781c */ /* 0x000fe40003f4f018 */
[----:B------:R-:W-:Y:S02]  /*5730*/  LEA.HI R5, R44, R44, RZ, 0x1 ;  /* 0x0000002c2c057211 */ /* 0x000fe400078f08ff */
[----:B------:R-:W-:Y:S02]  /*5740*/  SEL R4, RZ, 0xffffffff, P4 ;  /* 0xffffffffff047807 */ /* 0x000fe40002000000 */
[----:B------:R-:W-:Y:S01]  /*5750*/  P2R R114, PR, RZ, 0x40 ;  /* 0x00000040ff727803 */ /* 0x000fe20000000000 */
[C---:B------:R-:W-:Y:S01]  /*5760*/  IMAD.SHL.U32 R3, R5.reuse, 0x40, RZ ;  /* 0x0000004005037824 */ /* 0x040fe200078e00ff */
[----:B------:R-:W-:Y:S03]  /*5770*/  LOP3.LUT R5, R5, 0xffe, RZ, 0xc0, !PT ;  /* 0x00000ffe05057812 */ /* 0x000fe600078ec0ff */
[----:B------:R-:W-:Y:S02]  /*5780*/  @P6 SHF.L.U32 R9, R104, 0x1f, RZ ;  /* 0x0000001f68096819 */ /* 0x000fe400000006ff */
[----:B------:R-:W-:Y:S01]  /*5790*/  @P2 SEL R4, R7, R4, !P3 ;  /* 0x0000000407042207 */ /* 0x000fe20005800000 */
[----:B------:R-:W-:Y:S01]  /*57a0*/  IMAD.IADD R48, R44, 0x1, -R5 ;  /* 0x000000012c307824 */ /* 0x000fe200078e0a05 */
[----:B------:R-:W1:Y:S01]  /*57b0*/  @P6 SYNCS.PHASECHK.TRANS64.TRYWAIT P1, [R0+URZ+0x80], R9 ;  /* 0x00008009000065a7 */ /* 0x000e6200080211ff */
[----:B------:R-:W-:Y:S02]  /*57c0*/  LOP3.LUT R3, R3, 0xffffff80, RZ, 0xc0, !PT ;  /* 0xffffff8003037812 */ /* 0x000fe400078ec0ff */
[----:B------:R-:W-:Y:S03]  /*57d0*/  LOP3.LUT R4, R4, 0x1, RZ, 0xc0, !PT ;  /* 0x0000000104047812 */ /* 0x000fe600078ec0ff */
[----:B------:R-:W-:Y:S01]  /*57e0*/  IMAD.IADD R3, R46, 0x1, R3 ;  /* 0x000000012e037824 */ /* 0x000fe200078e0203 */
[----:B------:R-:W-:Y:S03]  /*57f0*/  ISETP.NE.U32.AND P5, PT, R4, 0x1, PT ;  /* 0x000000010400780c */ /* 0x000fe60003fa5070 */
[----:B------:R-:W-:Y:S01]  /*5800*/  IMAD R48, R48, 0x100000, R3 ;  /* 0x0010000030307824 */ /* 0x000fe200078e0203 */
[----:B------:R-:W-:Y:S01]  /*5810*/  P2R R124, PR, RZ, 0x20 ;  /* 0x00000020ff7c7803 */ /* 0x000fe20000000000 */
[----:B------:R3:W4:Y:S01]  /*5820*/  SYNCS.PHASECHK.TRANS64.TRYWAIT P0, [R113+URZ+0xd0], R2 ;  /* 0x0000d002710075a7 */ /* 0x00072200080011ff */
[----:B-1----:R-:W-:Y:S01]  /*5830*/  @P6 SEL R115, RZ, 0x1, !P1 ;  /* 0x00000001ff736807 */ /* 0x002fe20004800000 */
[----:B---3--:R-:W-:Y:S06]  /*5840*/  @!P6 BRA `(.L_x_91) ;  /* 0x000000000080e947 */ /* 0x008fec0003800000 */
[----:B------:R-:W-:Y:S01]  /*5850*/  @P5 IMAD R5, R105, 0x1000, R100 ;  /* 0x0000100069055824 */ /* 0x000fe200078e0264 */
[----:B------:R-:W-:Y:S01]  /*5860*/  ISETP.NE.AND P1, PT, R115, RZ, PT ;  /* 0x000000ff7300720c */ /* 0x000fe20003f25270 */
[----:B------:R-:W-:Y:S01]  /*5870*/  BSSY B0, `(.L_x_92) ;  /* 0x000000b000007945 */ /* 0x000fe20003800000 */
[----:B------:R-:W-:Y:S01]  /*5880*/  CS2R R82, SRZ ;  /* 0x0000000000527805 */ /* 0x000fe2000001ff00 */
[----:B------:R-:W-:Y:S01]  /*5890*/  @P5 VIADD R4, R5, UR49 ;  /* 0x0000003105045c36 */ /* 0x000fe20008000000 */
[----:B------:R-:W-:Y:S02]  /*58a0*/  CS2R R80, SRZ ;  /* 0x0000000000507805 */ /* 0x000fe4000001ff00 */
[----:B------:R-:W-:Y:S02]  /*58b0*/  CS2R R86, SRZ ;  /* 0x0000000000567805 */ /* 0x000fe4000001ff00 */
[----:B------:R-:W-:Y:S01]  /*58c0*/  CS2R R84, SRZ ;  /* 0x0000000000547805 */ /* 0x000fe2000001ff00 */
[----:B------:R-:W-:Y:S04]  /*58d0*/  @P5 IMAD R4, R108, -0x10, R4 ;  /* 0xfffffff06c045824 */ /* 0x000fe800078e0204 */
[----:B------:R-:W-:Y:S05]  /*58e0*/  @P1 BRA `(.L_x_93) ;  /* 0x00000000000c1947 */ /* 0x000fea0003800000 */
[----:B------:R-:W-:Y:S04]  /*58f0*/  SHF.L.U32 R3, R104, 0x1f, RZ ;  /* 0x0000001f68037819 */ /* 0x000fe800000006ff */
[----:B------:R-:W1:Y:S02]  /*5900*/  SYNCS.PHASECHK.TRANS64.TRYWAIT P1, [R0+URZ+0x80], R3 ;  /* 0x00008003000075a7 */ /* 0x000e6400080211ff */
[----:B-1----:R-:W-:Y:S05]  /*5910*/  @!P1 BRA `(.L_x_94) ;  /* 0x0000002400509947 */ /* 0x002fea0003800000 */
.L_x_93:
[----:B------:R-:W-:Y:S05]  /*5920*/  BSYNC B0 ;  /* 0x0000000000007941 */ /* 0x000fea0003800000 */
.L_x_92:
[----:B------:R-:W-:Y:S01]  /*5930*/  ISETP.NE.AND P1, PT, R124, RZ, PT ;  /* 0x000000ff7c00720c */ /* 0x000fe20003f25270 */
[----:B-1----:R-:W-:Y:S02]  /*5940*/  VIADD R3, R0, 0x90 ;  /* 0x0000009000037836 */ /* 0x002fe40000000000 */
[----:B------:R-:W-:Y:S02]  /*5950*/  IMAD.U32 R0, RZ, RZ, UR37 ;  /* 0x00000025ff007e24 */ /* 0x000fe4000f8e00ff */
[----:B------:R-:W-:Y:S03]  /*5960*/  VIADD R105, R105, 0x1 ;  /* 0x0000000169697836 */ /* 0x000fe60000000000 */
[----:B------:R-:W-:Y:S05]  /*5970*/  PRMT R0, R0, 0x654, R3 ;  /* 0x0000065400007816 */ /* 0x000fea0000000003 */
[----:B------:R1:W3:Y:S04]  /*5980*/  @P1 LDS.128 R80, [R5+UR49+0x200] ;  /* 0x0002003105501984 */ /* 0x0002e80008000c00 */
[----:B------:R1:W1:Y:S01]  /*5990*/  @P1 LDS.128 R84, [R4+0x210] ;  /* 0x0002100004541984 */ /* 0x0002620000000c00 */
[C---:B------:R-:W-:Y:S01]  /*59a0*/  ISETP.NE.AND P1, PT, R105.reuse, 0x2, PT ;  /* 0x000000026900780c */ /* 0x040fe20003f25270 */
[----:B------:R-:W-:Y:S01]  /*59b0*/  @!PT LDS RZ, [RZ] ;  /* 0x00000000fffff984 */ /* 0x000fe20000000800 */
[----:B------:R-:W-:Y:S01]  /*59c0*/  @!PT LDS RZ, [RZ] ;  /* 0x00000000fffff984 */ /* 0x000fe20000000800 */
[----:B------:R-:W-:Y:S01]  /*59d0*/  @!PT LDS RZ, [RZ] ;  /* 0x00000000fffff984 */ /* 0x000fe20000000800 */
[----:B------:R-:W-:Y:S01]  /*59e0*/  @!PT LDS RZ, [RZ] ;  /* 0x00000000fffff984 */ /* 0x000fe20000000800 */
[----:B------:R5:W-:Y:S06]  /*59f0*/  MEMBAR.ALL.CTA ;  /* 0x0000000000007992 */ /* 0x000bec0000008000 */
[----:B-----5:R-:W5:Y:S01]  /*5a00*/  FENCE.VIEW.ASYNC.S ;  /* 0x00000000000073c6 */ /* 0x020f620000000000 */
[----:B------:R-:W-:Y:S02]  /*5a10*/  SEL R3, RZ, 0x1, P1 ;  /* 0x00000001ff037807 */ /* 0x000fe40000800000 */
[----:B------:R-:W-:Y:S02]  /*5a20*/  SEL R105, R105, RZ, P1 ;  /* 0x000000ff69697207 */ /* 0x000fe40000800000 */
[----:B------:R-:W-:Y:S01]  /*5a30*/  LOP3.LUT R104, R104, R3, RZ, 0x3c, !PT ;  /* 0x0000000368687212 */ /* 0x000fe200078e3cff */
[----:B-----5:R1:W-:Y:S06]  /*5a40*/  SYNCS.ARRIVE.TRANS64.RED.A1T0 RZ, [R0+URZ], RZ ;  /* 0x000000ff00ff79a7 */ /* 0x0203ec00081004ff */
.L_x_91:
[----:B------:R-:W-:Y:S05]  /*5a50*/  BSYNC B1 ;  /* 0x0000000000017941 */ /* 0x000fea0003800000 */
.L_x_90:
[----:B-1----:R-:W-:Y:S04]  /*5a60*/  SHF.R.U32.HI R0, RZ, 0x15, R48 ;  /* 0x00000015ff007819 */ /* 0x002fe80000011630 */
[----:B------:R-:W-:Y:S01]  /*5a70*/  LOP3.LUT P1, RZ, R0, 0x3, R101, 0x48, !PT ;  /* 0x0000000300ff7812 */ /* 0x000fe20007824865 */
[----:B------:R-:W-:Y:S01]  /*5a80*/  @!UPT UIADD3 URZ, UPT, UPT, URZ, URZ, URZ ;  /* 0x000000fffffff290 */ /* 0x000fe2000fffe0ff */
[----:B----4-:R-:W-:Y:S11]  /*5a90*/  @P0 BRA `(.L_x_95) ;  /* 0x0000000000080947 */ /* 0x010ff60003800000 */
[----:B------:R-:W1:Y:S02]  /*5aa0*/  SYNCS.PHASECHK.TRANS64.TRYWAIT P0, [R113+URZ+0xd0], R2 ;  /* 0x0000d002710075a7 */ /* 0x000e6400080011ff */
[----:B-1----:R-:W-:Y:S05]  /*5ab0*/  @!P0 BRA `(.L_x_96) ;  /* 0x0000002000fc8947 */ /* 0x002fea0003800000 */
.L_x_95:
[----:B------:R-:W-:Y:S05]  /*5ac0*/  @!P1 BRA `(.L_x_97) ;  /* 0x0000000000409947 */ /* 0x000fea0003800000 */
[----:B------:R-:W4:Y:S01]  /*5ad0*/  LDCU.64 UR8, c[0x4][0x70] ;  /* 0x01000e00ff0877ac */ /* 0x000f220008000a00 */
[----:B------:R-:W-:Y:S01]  /*5ae0*/  MOV R3, 0x0 ;  /* 0x0000000000037802 */ /* 0x000fe20000000f00 */
[----:B------:R-:W-:Y:S02]  /*5af0*/  HFMA2 R12, -RZ, RZ, 0, 5.9604644775390625e-08 ;  /* 0x00000001ff0c7431 */ /* 0x000fe400000001ff */
[----:B------:R-:W-:Y:S02]  /*5b00*/  IMAD.MOV.U32 R8, RZ, RZ, 0x192 ;  /* 0x00000192ff087424 */ /* 0x000fe400078e00ff */
[----:B------:R-:W-:Y:S01]  /*5b10*/  IMAD.MOV.U32 R13, RZ, RZ, RZ ;  /* 0x000000ffff0d7224 */ /* 0x000fe200078e00ff */
[----:B------:R-:W5:Y:S01]  /*5b20*/  LDCU.64 UR6, c[0x4][0x78] ;  /* 0x01000f00ff0677ac */ /* 0x000f620008000a00 */
[----:B-1----:R-:W1:Y:S01]  /*5b30*/  LDC.64 R2, c[0x4][R3] ;  /* 0x0100000003027b82 */ /* 0x002e620000000a00 */
[----:B------:R-:W2:Y:S01]  /*5b40*/  LDCU.64 UR4, c[0x4][0x10] ;  /* 0x01000200ff0477ac */ /* 0x000ea20008000a00 */
[----:B----4-:R-:W-:Y:S01]  /*5b50*/  MOV R5, UR9 ;  /* 0x0000000900057c02 */ /* 0x010fe20008000f00 */
[----:B------:R-:W-:Y:S01]  /*5b60*/  IMAD.U32 R4, RZ, RZ, UR8 ;  /* 0x00000008ff047e24 */ /* 0x000fe2000f8e00ff */
[----:B-----5:R-:W-:Y:S01]  /*5b70*/  MOV R7, UR7 ;  /* 0x0000000700077c02 */ /* 0x020fe20008000f00 */
[----:B------:R-:W-:Y:S01]  /*5b80*/  IMAD.U32 R6, RZ, RZ, UR6 ;  /* 0x00000006ff067e24 */ /* 0x000fe2000f8e00ff */
[----:B--2---:R-:W-:Y:S01]  /*5b90*/  MOV R11, UR5 ;  /* 0x00000005000b7c02 */ /* 0x004fe20008000f00 */
[----:B------:R-:W-:Y:S02]  /*5ba0*/  IMAD.U32 R10, RZ, RZ, UR4 ;  /* 0x00000004ff0a7e24 */ /* 0x000fe4000f8e00ff */
[----:B------:R-:W-:Y:S07]  /*5bb0*/  LEPC R20, `(.L_x_97) ;  /* 0x000000001014794e */ /* 0x000fee0000000000 */
[----:B-1-3--:R-:W-:Y:S05]  /*5bc0*/  CALL.ABS.NOINC R2 ;  /* 0x0000000002007343 */ /* 0x00afea0003c00000 */
.L_x_97:
[-C--:B---3--:R-:W-:Y:S01]  /*5bd0*/  F2FP.F16.E4M3.UNPACK_B R51, R80.reuse ;  /* 0x00000050ff33723e */ /* 0x088fe200020006ff */
[----:B------:R-:W-:Y:S05]  /*5be0*/  WARPSYNC.ALL ;  /* 0x0000000000007948 */ /* 0x000fea0003800000 */
[----:B------:R-:W-:Y:S01]  /*5bf0*/  R2UR UR4, R48 ;  /* 0x00000000300472ca */ /* 0x000fe200000e0000 */
[--C-:B------:R-:W-:Y:S01]  /*5c00*/  HADD2.F32 R50, -RZ, R51.reuse.H0_H0 ;  /* 0x20000033ff327230 */ /* 0x100fe20000004100 */
[----:B------:R-:W-:Y:S01]  /*5c10*/  F2FP.F16.E4M3.UNPACK_B R53, R80.H1 ;  /* 0x00000050ff35723e */ /* 0x000fe200030006ff */
[----:B------:R-:W-:Y:S01]  /*5c20*/  HADD2.F32 R51, -RZ, R51.H1_H1 ;  /* 0x30000033ff337230 */ /* 0x000fe20000004100 */
[-C--:B------:R-:W-:Y:S01]  /*5c30*/  F2FP.F16.E4M3.UNPACK_B R55, R81.reuse ;  /* 0x00000051ff37723e */ /* 0x080fe200020006ff */
[----:B------:R-:W-:Y:S01]  /*5c40*/  BSSY.RECONVERGENT B0, `(.L_x_98) ;  /* 0x0000099000007945 */ /* 0x000fe20003800200 */
[----:B------:R-:W-:Y:S01]  /*5c50*/  F2FP.F16.E4M3.UNPACK_B R57, R81.H1 ;  /* 0x00000051ff39723e */ /* 0x000fe200030006ff */
[--C-:B------:R-:W-:Y:S01]  /*5c60*/  HADD2.F32 R52, -RZ, R53.reuse.H0_H0 ;  /* 0x20000035ff347230 */ /* 0x100fe20000004100 */
[-C--:B------:R-:W-:Y:S01]  /*5c70*/  F2FP.F16.E4M3.UNPACK_B R59, R82.reuse ;  /* 0x00000052ff3b723e */ /* 0x080fe200020006ff */
[----:B------:R-:W-:Y:S01]  /*5c80*/  HADD2.F32 R54, -RZ, R53.H1_H1 ;  /* 0x30000035ff367230 */ /* 0x000fe20000004100 */
[----:B------:R-:W-:Y:S01]  /*5c90*/  F2FP.F16.E4M3.UNPACK_B R61, R82.H1 ;  /* 0x00000052ff3d723e */ /* 0x000fe200030006ff */
[--C-:B------:R-:W-:Y:S01]  /*5ca0*/  HADD2.F32 R53, -RZ, R55.reuse.H0_H0 ;  /* 0x20000037ff357230 */ /* 0x100fe20000004100 */
[-C--:B------:R-:W-:Y:S01]  /*5cb0*/  F2FP.F16.E4M3.UNPACK_B R63, R83.reuse ;  /* 0x00000053ff3f723e */ /* 0x080fe200020006ff */
[----:B------:R-:W-:Y:S01]  /*5cc0*/  LDTM.16dp32bit_t0_t15.x32 R4, tmem[UR4] ;  /* 0x00000004000479ee */ /* 0x000fe20008a80000 */
[----:B------:R-:W2:Y:S01]  /*5cd0*/  LDTM.16dp32bit_t16_t31.x32 R4, tmem[UR4+0x20] ;  /* 0x00002004000479ee */ /* 0x000ea20008aa0000 */
[----:B------:R-:W-:Y:S01]  /*5ce0*/  SHF.L.U32 R125, R102, 0x4, RZ ;  /* 0x00000004667d7819 */ /* 0x000fe200000006ff */
[----:B------:R-:W-:Y:S01]  /*5cf0*/  HADD2.F32 R56, -RZ, R55.H1_H1 ;  /* 0x30000037ff387230 */ /* 0x000fe20000004100 */
[----:B------:R-:W-:Y:S01]  /*5d00*/  ISETP.NE.AND P6, PT, R114, RZ, PT ;  /* 0x000000ff7200720c */ /* 0x000fe20003fc5270 */
[----:B------:R-:W-:Y:S01]  /*5d10*/  HADD2.F32 R60, -RZ, R59.H1_H1 ;  /* 0x3000003bff3c7230 */ /* 0x000fe20000004100 */
[----:B------:R-:W-:Y:S01]  /*5d20*/  IADD3 R114, PT, PT, R100, UR49, RZ ;  /* 0x0000003164727c10 */ /* 0x000fe2000fffe0ff */
[----:B------:R-:W-:Y:S01]  /*5d30*/  HADD2.F32 R64, -RZ, R63.H1_H1 ;  /* 0x3000003fff407230 */ /* 0x000fe20000004100 */
[----:B------:R-:W-:Y:S01]  /*5d40*/  F2FP.F16.E4M3.UNPACK_B R65, R83.H1 ;  /* 0x00000053ff41723e */ /* 0x000fe200030006ff */
[--C-:B------:R-:W-:Y:S01]  /*5d50*/  HADD2.F32 R55, -RZ, R57.reuse.H0_H0 ;  /* 0x20000039ff377230 */ /* 0x100fe20000004100 */
[----:B------:R-:W-:Y:S01]  /*5d60*/  IADD3 R114, PT, PT, R114, R125, RZ ;  /* 0x0000007d72727210 */ /* 0x000fe20007ffe0ff */
[----:B------:R-:W-:Y:S01]  /*5d70*/  HADD2.F32 R58, -RZ, R57.H1_H1 ;  /* 0x30000039ff3a7230 */ /* 0x000fe20000004100 */
[-C--:B------:R-:W-:Y:S01]  /*5d80*/  F2FP.F16.E4M3.UNPACK_B R67, R84.reuse ;  /* 0x00000054ff43723e */ /* 0x080fe200020006ff */
[----:B------:R-:W-:Y:S01]  /*5d90*/  HADD2.F32 R57, -RZ, R59.H0_H0 ;  /* 0x2000003bff397230 */ /* 0x000fe20000004100 */
[----:B------:R-:W-:Y:S01]  /*5da0*/  F2FP.F16.E4M3.UNPACK_B R69, R84.H1 ;  /* 0x00000054ff45723e */ /* 0x000fe200030006ff */
[----:B------:R-:W-:Y:S01]  /*5db0*/  HADD2.F32 R59, -RZ, R61.H0_H0 ;  /* 0x2000003dff3b7230 */ /* 0x000fe20000004100 */
[-C--:B------:R-:W-:Y:S01]  /*5dc0*/  F2FP.F16.E4M3.UNPACK_B R71, R85.reuse ;  /* 0x00000055ff47723e */ /* 0x080fe200020006ff */
[----:B------:R-:W-:Y:S01]  /*5dd0*/  HADD2.F32 R68, -RZ, R67.H1_H1 ;  /* 0x30000043ff447230 */ /* 0x000fe20000004100 */
[----:B------:R-:W-:Y:S01]  /*5de0*/  F2FP.F16.E4M3.UNPACK_B R73, R85.H1 ;  /* 0x00000055ff49723e */ /* 0x000fe200030006ff */
[----:B------:R-:W-:Y:S01]  /*5df0*/  HADD2.F32 R62, -RZ, R61.H1_H1 ;  /* 0x3000003dff3e7230 */ /* 0x000fe20000004100 */
[-C--:B------:R-:W-:Y:S01]  /*5e00*/  F2FP.F16.E4M3.UNPACK_B R75, R86.reuse ;  /* 0x00000056ff4b723e */ /* 0x080fe200020006ff */
[----:B------:R-:W-:Y:S01]  /*5e10*/  HADD2.F32 R61, -RZ, R63.H0_H0 ;  /* 0x2000003fff3d7230 */ /* 0x000fe20000004100 */
[----:B------:R-:W-:Y:S01]  /*5e20*/  F2FP.F16.E4M3.UNPACK_B R77, R86.H1 ;  /* 0x00000056ff4d723e */ /* 0x000fe200030006ff */
[----:B------:R-:W-:Y:S01]  /*5e30*/  HADD2.F32 R72, -RZ, R71.H1_H1 ;  /* 0x30000047ff487230 */ /* 0x000fe20000004100 */
[----:B------:R-:W-:Y:S01]  /*5e40*/  F2FP.F16.E4M3.UNPACK_B R79, R87.H1 ;  /* 0x00000057ff4f723e */ /* 0x000fe200030006ff */
[C---:B--2---:R-:W-:Y:S01]  /*5e50*/  FMUL R0, R47.reuse, R4 ;  /* 0x000000042f007220 */ /* 0x044fe20000400000 */
[C---:B-1----:R-:W-:Y:S01]  /*5e60*/  FMUL R2, R47.reuse, R5 ;  /* 0x000000052f027220 */ /* 0x042fe20000400000 */
[C---:B------:R-:W-:Y:S01]  /*5e70*/  FMUL R4, R47.reuse, R8 ;  /* 0x000000082f047220 */ /* 0x040fe20000400000 */
[----:B------:R-:W-:Y:S01]  /*5e80*/  FMUL R5, R47, R9 ;  /* 0x000000092f057220 */ /* 0x000fe20000400000 */
[C---:B------:R-:W-:Y:S01]  /*5e90*/  FFMA R0, R49.reuse, R50, R0 ;  /* 0x0000003231007223 */ /* 0x040fe20000000000 */
[----:B------:R-:W-:Y:S01]  /*5ea0*/  FFMA R2, R49, R51, R2 ;  /* 0x0000003331027223 */ /* 0x000fe20000000002 */
[C---:B------:R-:W-:Y:S01]  /*5eb0*/  FMUL R8, R47.reuse, R12 ;  /* 0x0000000c2f087220 */ /* 0x040fe20000400000 */
[C---:B------:R-:W-:Y:S01]  /*5ec0*/  FMUL R9, R47.reuse, R13 ;  /* 0x0000000d2f097220 */ /* 0x040fe20000400000 */
[C---:B------:R-:W-:Y:S01]  /*5ed0*/  FMUL R12, R47.reuse, R16 ;  /* 0x000000102f0c7220 */ /* 0x040fe20000400000 */
[C---:B------:R-:W-:Y:S01]  /*5ee0*/  FMUL R13, R47.reuse, R17 ;  /* 0x000000112f0d7220 */ /* 0x040fe20000400000 */
[C---:B------:R-:W-:Y:S01]  /*5ef0*/  FMUL R16, R47.reuse, R20 ;  /* 0x000000142f107220 */ /* 0x040fe20000400000 */
[C---:B------:R-:W-:Y:S01]  /*5f00*/  FMUL R17, R47.reuse, R21 ;  /* 0x000000152f117220 */ /* 0x040fe20000400000 */
[C---:B------:R-:W-:Y:S01]  /*5f10*/  FMUL R20, R47.reuse, R24 ;  /* 0x000000182f147220 */ /* 0x040fe20000400000 */
[C---:B------:R-:W-:Y:S01]  /*5f20*/  FMUL R21, R47.reuse, R25 ;  /* 0x000000192f157220 */ /* 0x040fe20000400000 */
[----:B------:R-:W-:Y:S02]  /*5f30*/  HADD2.F32 R76, -RZ, R75.H1_H1 ;  /* 0x3000004bff4c7230 */ /* 0x000fe40000004100 */
[C---:B------:R-:W-:Y:S01]  /*5f40*/  FMUL R24, R47.reuse, R28 ;  /* 0x0000001c2f187220 */ /* 0x040fe20000400000 */
[C---:B------:R-:W-:Y:S01]  /*5f50*/  FMUL R25, R47.reuse, R29 ;  /* 0x0000001d2f197220 */ /* 0x040fe20000400000 */
[C---:B------:R-:W-:Y:S01]  /*5f60*/  FMUL R28, R47.reuse, R32 ;  /* 0x000000202f1c7220 */ /* 0x040fe20000400000 */
[C---:B------:R-:W-:Y:S01]  /*5f70*/  FMUL R29, R47.reuse, R33 ;  /* 0x000000212f1d7220 */ /* 0x040fe20000400000 */
[C---:B------:R-:W-:Y:S01]  /*5f80*/  FMUL R3, R47.reuse, R6 ;  /* 0x000000062f037220 */ /* 0x040fe20000400000 */
[C---:B------:R-:W-:Y:S01]  /*5f90*/  FMUL R7, R47.reuse, R7 ;  /* 0x000000072f077220 */ /* 0x040fe20000400000 */
[C---:B------:R-:W-:Y:S01]  /*5fa0*/  FMUL R6, R47.reuse, R10 ;  /* 0x0000000a2f067220 */ /* 0x040fe20000400000 */
[----:B------:R-:W-:Y:S01]  /*5fb0*/  FMUL R11, R47, R11 ;  /* 0x0000000b2f0b7220 */ /* 0x000fe20000400000 */
[C---:B------:R-:W-:Y:S01]  /*5fc0*/  FFMA R3, R49.reuse, R52, R3 ;  /* 0x0000003431037223 */ /* 0x040fe20000000003 */
[C---:B------:R-:W-:Y:S01]  /*5fd0*/  FFMA R7, R49.reuse, R54, R7 ;  /* 0x0000003631077223 */ /* 0x040fe20000000007 */
[C---:B------:R-:W-:Y:S01]  /*5fe0*/  FFMA R4, R49.reuse, R53, R4 ;  /* 0x0000003531047223 */ /* 0x040fe20000000004 */
[----:B------:R-:W-:Y:S01]  /*5ff0*/  F2FP.F16.E4M3.UNPACK_B R50, R87 ;  /* 0x00000057ff32723e */ /* 0x000fe200020006ff */
[C---:B------:R-:W-:Y:S01]  /*6000*/  FFMA R5, R49.reuse, R56, R5 ;  /* 0x0000003831057223 */ /* 0x040fe20000000005 */
[----:B------:R-:W-:Y:S01]  /*6010*/  FFMA R6, R49, R55, R6 ;  /* 0x0000003731067223 */ /* 0x000fe20000000006 */
[----:B------:R-:W-:Y:S01]  /*6020*/  F2FP.SATFINITE.E4M3.F32.PACK_AB_MERGE_C R117, R7, R3, RZ ;  /* 0x000000030775723e */ /* 0x000fe200048070ff */
[C---:B------:R-:W-:Y:S01]  /*6030*/  FFMA R11, R49.reuse, R58, R11 ;  /* 0x0000003a310b7223 */ /* 0x040fe2000000000b */
[C---:B------:R-:W-:Y:S01]  /*6040*/  FFMA R8, R49.reuse, R57, R8 ;  /* 0x0000003931087223 */ /* 0x040fe20000000008 */
[----:B------:R-:W-:Y:S01]  /*6050*/  ISETP.NE.AND P0, PT, R110, RZ, PT ;  /* 0x000000ff6e00720c */ /* 0x000fe20003f05270 */
[----:B------:R-:W-:Y:S01]  /*6060*/  FFMA R9, R49, R60, R9 ;  /* 0x0000003c31097223 */ /* 0x000fe20000000009 */
[----:B------:R-:W-:Y:S01]  /*6070*/  F2FP.SATFINITE.E4M3.F32.PACK_AB_MERGE_C R116, R2, R0, R117 ;  /* 0x000000000274723e */ /* 0x000fe20004807075 */
[--C-:B------:R-:W-:Y:S01]  /*6080*/  HADD2.F32 R51, -RZ, R50.reuse.H0_H0 ;  /* 0x20000032ff337230 */ /* 0x100fe20000004100 */
[----:B------:R-:W-:Y:S01]  /*6090*/  F2FP.SATFINITE.E4M3.F32.PACK_AB_MERGE_C R117, R11, R6, RZ ;  /* 0x000000060b75723e */ /* 0x000fe200048070ff */
[----:B------:R-:W-:Y:S02]  /*60a0*/  HADD2.F32 R50, -RZ, R50.H1_H1 ;  /* 0x30000032ff327230 */ /* 0x000fe40000004100 */
[C---:B------:R-:W-:Y:S01]  /*60b0*/  FMUL R10, R47.reuse, R14 ;  /* 0x0000000e2f0a7220 */ /* 0x040fe20000400000 */
[----:B------:R-:W-:Y:S01]  /*60c0*/  FMUL R15, R47, R15 ;  /* 0x0000000f2f0f7220 */ /* 0x000fe20000400000 */
[--C-:B------:R-:W-:Y:S01]  /*60d0*/  HADD2.F32 R63, -RZ, R65.reuse.H0_H0 ;  /* 0x20000041ff3f7230 */ /* 0x100fe20000004100 */
[----:B------:R-:W-:Y:S01]  /*60e0*/  F2FP.SATFINITE.E4M3.F32.PACK_AB_MERGE_C R117, R5, R4, R117 ;  /* 0x000000040575723e */ /* 0x000fe20004807075 */
[C---:B------:R-:W-:Y:S01]  /*60f0*/  FFMA R10, R49.reuse, R59, R10 ;  /* 0x0000003b310a7223 */ /* 0x040fe2000000000a */
[C---:B------:R-:W-:Y:S01]  /*6100*/  FFMA R15, R49.reuse, R62, R15 ;  /* 0x0000003e310f7223 */ /* 0x040fe2000000000f */
[C---:B------:R-:W-:Y:S01]  /*6110*/  FFMA R12, R49.reuse, R61, R12 ;  /* 0x0000003d310c7223 */ /* 0x040fe2000000000c */
[----:B------:R-:W-:Y:S01]  /*6120*/  FFMA R13, R49, R64, R13 ;  /* 0x00000040310d7223 */ /* 0x000fe2000000000d */
[----:B------:R-:W-:Y:S02]  /*6130*/  HADD2.F32 R66, -RZ, R65.H1_H1 ;  /* 0x30000041ff427230 */ /* 0x000fe40000004100 */
[C---:B------:R-:W-:Y:S01]  /*6140*/  FMUL R14, R47.reuse, R18 ;  /* 0x000000122f0e7220 */ /* 0x040fe20000400000 */
[----:B------:R-:W-:Y:S02]  /*6150*/  HADD2.F32 R65, -RZ, R67.H0_H0 ;  /* 0x20000043ff417230 */ /* 0x000fe40000004100 */
[----:B------:R-:W-:Y:S01]  /*6160*/  FMUL R19, R47, R19 ;  /* 0x000000132f137220 */ /* 0x000fe20000400000 */
[--C-:B------:R-:W-:Y:S02]  /*6170*/  HADD2.F32 R67, -RZ, R69.reuse.H0_H0 ;  /* 0x20000045ff437230 */ /* 0x100fe40000004100 */
[----:B------:R-:W-:Y:S01]  /*6180*/  FFMA R14, R49, R63, R14 ;  /* 0x0000003f310e7223 */ /* 0x000fe2000000000e */
[----:B------:R-:W-:Y:S02]  /*6190*/  HADD2.F32 R70, -RZ, R69.H1_H1 ;  /* 0x30000045ff467230 */ /* 0x000fe40000004100 */
[----:B------:R-:W-:Y:S01]  /*61a0*/  FMUL R18, R47, R22 ;  /* 0x000000162f127220 */ /* 0x000fe20000400000 */
[----:B------:R-:W-:Y:S02]  /*61b0*/  HADD2.F32 R69, -RZ, R71.H0_H0 ;  /* 0x20000047ff457230 */ /* 0x000fe40000004100 */
[----:B------:R-:W-:Y:S01]  /*61c0*/  FFMA R19, R49, R66, R19 ;  /* 0x0000004231137223 */ /* 0x000fe20000000013 */
[----:B------:R-:W-:Y:S01]  /*61d0*/  FMUL R23, R47, R23 ;  /* 0x000000172f177220 */ /* 0x000fe20000400000 */
[C---:B------:R-:W-:Y:S01]  /*61e0*/  FFMA R16, R49.reuse, R65, R16 ;  /* 0x0000004131107223 */ /* 0x040fe20000000010 */
[C---:B------:R-:W-:Y:S01]  /*61f0*/  FFMA R17, R49.reuse, R68, R17 ;  /* 0x0000004431117223 */ /* 0x040fe20000000011 */
        /* <DEDUP_REMOVED lines=23> */
[----:B------:R-:W-:Y:S01]  /*6370*/  F2FP.SATFINITE.E4M3.F32.PACK_AB_MERGE_C R118, R15, R10, RZ ;  /* 0x0000000a0f76723e */ /* 0x000fe200048070ff */
[----:B------:R-:W-:Y:S01]  /*6380*/  FFMA R28, R49, R51, R28 ;  /* 0x00000033311c7223 */ /* 0x000fe2000000001c */
[----:B------:R-:W-:Y:S01]  /*6390*/  F2FP.SATFINITE.E4M3.F32.PACK_AB_MERGE_C R119, R19, R14, RZ ;  /* 0x0000000e1377723e */ /* 0x000fe200048070ff */
[C---:B------:R-:W-:Y:S01]  /*63a0*/  FFMA R29, R49.reuse, R50, R29 ;  /* 0x00000032311d7223 */ /* 0x040fe2000000001d */
[C---:B------:R-:W-:Y:S01]  /*63b0*/  FFMA R30, R49.reuse, R77, R30 ;  /* 0x0000004d311e7223 */ /* 0x040fe2000000001e */
[----:B------:R-:W-:Y:S01]  /*63c0*/  FFMA R35, R49, R52, R35 ;  /* 0x0000003431237223 */ /* 0x000fe20000000023 */
[----:B------:R-:W-:Y:S02]  /*63d0*/  F2FP.SATFINITE.E4M3.F32.PACK_AB_MERGE_C R118, R9, R8, R118 ;  /* 0x000000080976723e */ /* 0x000fe40004807076 */
[----:B------:R-:W-:Y:S02]  /*63e0*/  F2FP.SATFINITE.E4M3.F32.PACK_AB_MERGE_C R119, R13, R12, R119 ;  /* 0x0000000c0d77723e */ /* 0x000fe40004807077 */
[----:B------:R-:W-:Y:S02]  /*63f0*/  F2FP.SATFINITE.E4M3.F32.PACK_AB_MERGE_C R120, R23, R18, RZ ;  /* 0x000000121778723e */ /* 0x000fe400048070ff */
[----:B------:R-:W-:Y:S01]  /*6400*/  F2FP.SATFINITE.E4M3.F32.PACK_AB_MERGE_C R121, R27, R22, RZ ;  /* 0x000000161b79723e */ /* 0x000fe200048070ff */
[----:B------:R1:W-:Y:S01]  /*6410*/  STS.128 [R100+UR49+0x2200], R116 ;  /* 0x0022007464007988 */ /* 0x0003e20008000c31 */
[----:B------:R-:W-:Y:S02]  /*6420*/  F2FP.SATFINITE.E4M3.F32.PACK_AB_MERGE_C R122, R31, R26, RZ ;  /* 0x0000001a1f7a723e */ /* 0x000fe400048070ff */
[----:B------:R-:W-:Y:S02]  /*6430*/  F2FP.SATFINITE.E4M3.F32.PACK_AB_MERGE_C R123, R35, R30, RZ ;  /* 0x0000001e237b723e */ /* 0x000fe400048070ff */
[----:B------:R-:W-:Y:S02]  /*6440*/  F2FP.SATFINITE.E4M3.F32.PACK_AB_MERGE_C R120, R17, R16, R120 ;  /* 0x000000101178723e */ /* 0x000fe40004807078 */
[----:B------:R-:W-:Y:S02]  /*6450*/  F2FP.SATFINITE.E4M3.F32.PACK_AB_MERGE_C R121, R21, R20, R121 ;  /* 0x000000141579723e */ /* 0x000fe40004807079 */
[----:B------:R-:W-:Y:S02]  /*6460*/  F2FP.SATFINITE.E4M3.F32.PACK_AB_MERGE_C R122, R25, R24, R122 ;  /* 0x00000018197a723e */ /* 0x000fe4000480707a */
[----:B------:R-:W-:Y:S02]  /*6470*/  F2FP.SATFINITE.E4M3.F32.PACK_AB_MERGE_C R123, R29, R28, R123 ;  /* 0x0000001c1d7b723e */ /* 0x000fe4000480707b */
[----:B------:R-:W-:Y:S02]  /*6480*/  LEA R32, R105, UR49, 0x3 ;  /* 0x0000003169207c11 */ /* 0x000fe4000f8e18ff */
[----:B------:R-:W-:Y:S01]  /*6490*/  @P6 SHF.L.U32 R33, R104, 0x1f, RZ ;  /* 0x0000001f68216819 */ /* 0x000fe200000006ff */
[----:B------:R1:W-:Y:S01]  /*64a0*/  STS.128 [R114+0x2210], R120 ;  /* 0x0022107872007388 */ /* 0x0003e20000000c00 */
[----:B------:R-:W-:Y:S01]  /*64b0*/  @!PT LDS RZ, [RZ] ;  /* 0x00000000fffff984 */ /* 0x000fe20000000800 */
[----:B------:R-:W-:Y:S01]  /*64c0*/  @!PT LDS RZ, [RZ] ;  /* 0x00000000fffff984 */ /* 0x000fe20000000800 */
[----:B------:R-:W-:Y:S01]  /*64d0*/  @!PT LDS RZ, [RZ] ;  /* 0x00000000fffff984 */ /* 0x000fe20000000800 */
[----:B------:R-:W-:Y:S01]  /*64e0*/  @!PT LDS RZ, [RZ] ;  /* 0x00000000fffff984 */ /* 0x000fe20000000800 */
[----:B------:R2:W-:Y:S07]  /*64f0*/  MEMBAR.ALL.CTA ;  /* 0x0000000000007992 */ /* 0x0005ee0000008000 */
[----:B--2---:R-:W2:Y:S02]  /*6500*/  FENCE.VIEW.ASYNC.S ;  /* 0x00000000000073c6 */ /* 0x004ea40000000000 */
[----:B--2---:R-:W-:Y:S06]  /*6510*/  BAR.SYNC.DEFER_BLOCKING 0x1, 0x80 ;  /* 0x0042000000007b1d */ /* 0x004fec0000010000 */
[----:B------:R-:W-:Y:S05]  /*6520*/  @P0 BRA `(.L_x_99) ;  /* 0x0000000000280947 */ /* 0x000fea0003800000 */
[----:B------:R-:W-:Y:S02]  /*6530*/  UIADD3 UR4, UPT, UPT, UR49, 0x2200, URZ ;  /* 0x0000220031047890 */ /* 0x000fe4000fffe0ff */
[----:B------:R-:W-:Y:S01]  /*6540*/  UIADD3 UR6, UP0, UPT, UR52, 0x680, URZ ;  /* 0x0000068034067890 */ /* 0x000fe2000ff1e0ff */
[----:B------:R-:W-:Y:S03]  /*6550*/  UMOV UR43, UR36 ;  /* 0x00000024002b7c82 */ /* 0x000fe60008000000 */
[----:B------:R-:W-:Y:S01]  /*6560*/  MOV R109, UR4 ;  /* 0x00000004006d7c02 */ /* 0x000fe20008000f00 */
[----:B------:R-:W-:Y:S03]  /*6570*/  UIADD3.X UR7, UPT, UPT, URZ, UR53, URZ, UP0, !UPT ;  /* 0x00000035ff077290 */ /* 0x000fe600087fe4ff */
[----:B------:R-:W-:Y:S11]  /*6580*/  R2UR UR40, R109 ;  /* 0x000000006d2872ca */ /* 0x000ff600000e0000 */
[----:B------:R-:W-:Y:S02]  /*6590*/  @!UPT UIADD3 URZ, UPT, UPT, URZ, URZ, URZ ;  /* 0x000000fffffff290 */ /* 0x000fe4000fffe0ff */
[----:B------:R2:W-:Y:S01]  /*65a0*/  UTMASTG.3D [UR40], [UR6] ;  /* 0x00000028060073b5 */ /* 0x0005e20008010000 */
[----:B------:R0:W-:Y:S01]  /*65b0*/  UTMACMDFLUSH ;  /* 0x00000000000079b7 */ /* 0x0001e20000000000 */
[----:B--2---:R-:W-:Y:S04]  /*65c0*/  DEPBAR.LE SB0, 0x1 ;  /* 0x000080400000791a */ /* 0x004fe80000000000 */
.L_x_99:
[----:B------:R-:W-:Y:S05]  /*65d0*/  BSYNC.RECONVERGENT B0 ;  /* 0x0000000000007941 */ /* 0x000fea0003800200 */
.L_x_98:
[----:B------:R-:W-:Y:S06]  /*65e0*/  BAR.SYNC.DEFER_BLOCKING 0x1, 0x80 ;  /* 0x0042000000007b1d */ /* 0x000fec0000010000 */
[----:B------:R-:W2:Y:S01]  /*65f0*/  @P6 SYNCS.PHASECHK.TRANS64.TRYWAIT P0, [R32+URZ+0x80], R33 ;  /* 0x00008021200065a7 */ /* 0x000ea200080011ff */
[----:B------:R-:W-:Y:S01]  /*6600*/  BSSY B1, `(.L_x_100) ;  /* 0x0000020000017945 */ /* 0x000fe20003800000 */
[----:B--2---:R-:W-:Y:S03]  /*6610*/  @P6 SEL R115, RZ, 0x1, !P0 ;  /* 0x00000001ff736807 */ /* 0x004fe60004000000 */
[----:B------:R-:W-:Y:S05]  /*6620*/  @!P6 BRA `(.L_x_101) ;  /* 0x000000000074e947 */ /* 0x000fea0003800000 */
[----:B------:R-:W-:Y:S01]  /*6630*/  ISETP.NE.AND P1, PT, R124, RZ, PT ;  /* 0x000000ff7c00720c */ /* 0x000fe20003f25270 */
[----:B------:R-:W-:Y:S01]  /*6640*/  BSSY B0, `(.L_x_102) ;  /* 0x0000009000007945 */ /* 0x000fe20003800000 */
[----:B------:R-:W-:Y:S11]  /*6650*/  ISETP.NE.AND P0, PT, R115, RZ, PT ;  /* 0x000000ff7300720c */ /* 0x000ff60003f05270 */
[----:B------:R-:W-:Y:S05]  /*6660*/  @P1 IMAD R0, R105, 0x1000, R100 ;  /* 0x0000100069001824 */ /* 0x000fea00078e0264 */
[----:B------:R-:W-:Y:S05]  /*6670*/  @P1 IADD3 R2, PT, PT, R0, UR49, RZ ;  /* 0x0000003100021c10 */ /* 0x000fea000fffe0ff */
[----:B------:R-:W-:Y:S01]  /*6680*/  @P1 IMAD.IADD R2, R2, 0x1, R125 ;  /* 0x0000000102021824 */ /* 0x000fe200078e027d */
[----:B------:R-:W-:Y:S06]  /*6690*/  @P0 BRA `(.L_x_103) ;  /* 0x00000000000c0947 */ /* 0x000fec0003800000 */
[----:B------:R-:W-:Y:S04]  /*66a0*/  SHF.L.U32 R3, R104, 0x1f, RZ ;  /* 0x0000001f68037819 */ /* 0x000fe800000006ff */
[----:B------:R-:W2:Y:S02]  /*66b0*/  SYNCS.PHASECHK.TRANS64.TRYWAIT P0, [R32+URZ+0x80], R3 ;  /* 0x00008003200075a7 */ /* 0x000ea400080011ff */
[----:B--2---:R-:W-:Y:S05]  /*66c0*/  @!P0 BRA `(.L_x_104) ;  /* 0x00000018000c8947 */ /* 0x004fea0003800000 */
.L_x_103:
[----:B------:R-:W-:Y:S05]  /*66d0*/  BSYNC B0 ;  /* 0x0000000000007941 */ /* 0x000fea0003800000 */
.L_x_102:
[----:B------:R-:W-:Y:S01]  /*66e0*/  ISETP.NE.AND P0, PT, R124, RZ, PT ;  /* 0x000000ff7c00720c */ /* 0x000fe20003f05270 */
[----:B--2---:R-:W-:Y:S02]  /*66f0*/  VIADD R32, R32, 0x90 ;  /* 0x0000009020207836 */ /* 0x004fe40000000000 */
[----:B------:R-:W-:Y:S02]  /*6700*/  IMAD.U32 R3, RZ, RZ, UR37 ;  /* 0x00000025ff037e24 */ /* 0x000fe4000f8e00ff */
[----:B------:R-:W-:Y:S03]  /*6710*/  VIADD R105, R105, 0x1 ;  /* 0x0000000169697836 */ /* 0x000fe60000000000 */
[----:B------:R-:W-:Y:S05]  /*6720*/  PRMT R3, R3, 0x654, R32 ;  /* 0x0000065403037816 */ /* 0x000fea0000000020 */
[----:B------:R2:W3:Y:S04]  /*6730*/  @P0 LDS.128 R80, [R0+UR49+0x200] ;  /* 0x0002003100500984 */ /* 0x0004e80008000c00 */
[----:B------:R2:W4:Y:S01]  /*6740*/  @P0 LDS.128 R84, [R2+0x210] ;  /* 0x0002100002540984 */ /* 0x0005220000000c00 */
[C---:B------:R-:W-:Y:S01]  /*6750*/  ISETP.NE.AND P0, PT, R105.reuse, 0x2, PT ;  /* 0x000000026900780c */ /* 0x040fe20003f05270 */
[----:B------:R-:W-:Y:S01]  /*6760*/  @!PT LDS RZ, [RZ] ;  /* 0x00000000fffff984 */ /* 0x000fe20000000800 */
[----:B------:R-:W-:Y:S01]  /*6770*/  @!PT LDS RZ, [RZ] ;  /* 0x00000000fffff984 */ /* 0x000fe20000000800 */
[----:B------:R-:W-:Y:S01]  /*6780*/  @!PT LDS RZ, [RZ] ;  /* 0x00000000fffff984 */ /* 0x000fe20000000800 */
[----:B------:R-:W-:Y:S01]  /*6790*/  @!PT LDS RZ, [RZ] ;  /* 0x00000000fffff984 */ /* 0x000fe20000000800 */
[----:B------:R5:W-:Y:S06]  /*67a0*/  MEMBAR.ALL.CTA ;  /* 0x0000000000007992 */ /* 0x000bec0000008000 */
[----:B-----5:R-:W5:Y:S01]  /*67b0*/  FENCE.VIEW.ASYNC.S ;  /* 0x00000000000073c6 */ /* 0x020f620000000000 */
[----:B------:R-:W-:Y:S01]  /*67c0*/  SEL R105, R105, RZ, P0 ;  /* 0x000000ff69697207 */ /* 0x000fe20000000000 */
[----:B-----5:R5:W-:Y:S02]  /*67d0*/  SYNCS.ARRIVE.TRANS64.RED.A1T0 RZ, [R3+URZ], RZ ;  /* 0x000000ff03ff79a7 */ /* 0x020be400081004ff */
[----:B-----5:R-:W-:Y:S04]  /*67e0*/  SEL R3, RZ, 0x1, P0 ;  /* 0x00000001ff037807 */ /* 0x020fe80000000000 */
[----:B--23--:R-:W-:Y:S02]  /*67f0*/  LOP3.LUT R104, R104, R3, RZ, 0x3c, !PT ;  /* 0x0000000368687212 */ /* 0x00cfe400078e3cff */
.L_x_101:
[----:B------:R-:W-:Y:S05]  /*6800*/  BSYNC B1 ;  /* 0x0000000000017941 */ /* 0x000fea0003800000 */
.L_x_100:
[----:B------:R-:W-:Y:S05]  /*6810*/  VIADD R0, R48, 0x40 ;  /* 0x0000004030007836 */ /* 0x000fea0000000000 */
[----:B------:R-:W-:Y:S04]  /*6820*/  SHF.R.U32.HI R0, RZ, 0x15, R0 ;  /* 0x00000015ff007819 */ /* 0x000fe80000011600 */
[----:B------:R-:W-:Y:S11]  /*6830*/  LOP3.LUT P0, RZ, R0, 0x3, R101, 0x48, !PT ;  /* 0x0000000300ff7812 */ /* 0x000ff60007804865 */
[----:B------:R-:W-:Y:S02]  /*6840*/  @!UPT UIADD3 URZ, UPT, UPT, URZ, URZ, URZ ;  /* 0x000000fffffff290 */ /* 0x000fe4000fffe0ff */
[----:B------:R-:W-:Y:S05]  /*6850*/  @!P0 BRA `(.L_x_105) ;  /* 0x0000000000408947 */ /* 0x000fea0003800000 */
[----:B------:R-:W2:Y:S01]  /*6860*/  LDCU.64 UR8, c[0x4][0x70] ;  /* 0x01000e00ff0877ac */ /* 0x000ea20008000a00 */
[----:B------:R-:W-:Y:S01]  /*6870*/  MOV R3, 0x0 ;  /* 0x0000000000037802 */ /* 0x000fe20000000f00 */
[----:B------:R-:W-:Y:S02]  /*6880*/  HFMA2 R12, -RZ, RZ, 0, 5.9604644775390625e-08 ;  /* 0x00000001ff0c7431 */ /* 0x000fe400000001ff */
[----:B------:R-:W-:Y:S02]  /*6890*/  IMAD.MOV.U32 R8, RZ, RZ, 0x192 ;  /* 0x00000192ff087424 */ /* 0x000fe400078e00ff */
[----:B------:R-:W-:Y:S01]  /*68a0*/  IMAD.MOV.U32 R13, RZ, RZ, RZ ;  /* 0x000000ffff0d7224 */ /* 0x000fe200078e00ff */
[----:B------:R-:W3:Y:S01]  /*68b0*/  LDCU.64 UR6, c[0x4][0x78] ;  /* 0x01000f00ff0677ac */ /* 0x000ee20008000a00 */
[----:B------:R-:W1:Y:S01]  /*68c0*/  LDC.64 R2, c[0x4][R3] ;  /* 0x0100000003027b82 */ /* 0x000e620000000a00 */
[----:B------:R-:W5:Y:S01]  /*68d0*/  LDCU.64 UR4, c[0x4][0x10] ;  /* 0x01000200ff0477ac */ /* 0x000f620008000a00 */
[----:B--2---:R-:W-:Y:S01]  /*68e0*/  MOV R5, UR9 ;  /* 0x0000000900057c02 */ /* 0x004fe20008000f00 */
[----:B------:R-:W-:Y:S01]  /*68f0*/  IMAD.U32 R4, RZ, RZ, UR8 ;  /* 0x00000008ff047e24 */ /* 0x000fe2000f8e00ff */
[----:B---3--:R-:W-:Y:S01]  /*6900*/  MOV R7, UR7 ;  /* 0x0000000700077c02 */ /* 0x008fe20008000f00 */
[----:B------:R-:W-:Y:S01]  /*6910*/  IMAD.U32 R6, RZ, RZ, UR6 ;  /* 0x00000006ff067e24 */ /* 0x000fe2000f8e00ff */
[----:B-----5:R-:W-:Y:S01]  /*6920*/  MOV R11, UR5 ;  /* 0x00000005000b7c02 */ /* 0x020fe20008000f00 */
[----:B------:R-:W-:Y:S02]  /*6930*/  IMAD.U32 R10, RZ, RZ, UR4 ;  /* 0x00000004ff0a7e24 */ /* 0x000fe4000f8e00ff */
[----:B------:R-:W-:Y:S07]  /*6940*/  LEPC R20, `(.L_x_105) ;  /* 0x000000001014794e */ /* 0x000fee0000000000 */
[----:B-1--4-:R-:W-:Y:S05]  /*6950*/  CALL.ABS.NOINC R2 ;  /* 0x0000000002007343 */ /* 0x012fea0003c00000 */
.L_x_105:
[----:B------:R-:W-:Y:S01]  /*6960*/  ISETP.NE.AND P0, PT, R110, RZ, PT ;  /* 0x000000ff6e00720c */ /* 0x000fe20003f05270 */
[----:B------:R-:W-:Y:S05]  /*6970*/  WARPSYNC.ALL ;  /* 0x0000000000007948 */ /* 0x000fea0003800000 */
[----:B------:R-:W-:Y:S01]  /*6980*/  R2UR UR4, R48 ;  /* 0x00000000300472ca */ /* 0x000fe200000e0000 */
[----:B------:R-:W-:Y:S01]  /*6990*/  BSSY.RECONVERGENT B0, `(.L_x_106) ;  /* 0x000009c000007945 */ /* 0x000fe20003800200 */
[-C--:B------:R-:W-:Y:S02]  /*69a0*/  F2FP.F16.E4M3.UNPACK_B R51, R80.reuse ;  /* 0x00000050ff33723e */ /* 0x080fe400020006ff */
[----:B------:R-:W-:Y:S02]  /*69b0*/  F2FP.F16.E4M3.UNPACK_B R80, R80.H1 ;  /* 0x00000050ff50723e */ /* 0x000fe400030006ff */
[-C--:B------:R-:W-:Y:S01]  /*69c0*/  F2FP.F16.E4M3.UNPACK_B R55, R81.reuse ;  /* 0x00000051ff37723e */ /* 0x080fe200020006ff */
[--C-:B------:R-:W-:Y:S01]  /*69d0*/  HADD2.F32 R50, -RZ, R51.reuse.H0_H0 ;  /* 0x20000033ff327230 */ /* 0x100fe20000004100 */
[----:B------:R-:W-:Y:S01]  /*69e0*/  F2FP.F16.E4M3.UNPACK_B R81, R81.H1 ;  /* 0x00000051ff51723e */ /* 0x000fe200030006ff */
[----:B------:R-:W-:Y:S01]  /*69f0*/  HADD2.F32 R52, -RZ, R51.H1_H1 ;  /* 0x30000033ff347230 */ /* 0x000fe20000004100 */
[-C--:B------:R-:W-:Y:S01]  /*6a00*/  F2FP.F16.E4M3.UNPACK_B R59, R82.reuse ;  /* 0x00000052ff3b723e */ /* 0x080fe200020006ff */
[--C-:B------:R-:W-:Y:S01]  /*6a10*/  HADD2.F32 R51, -RZ, R80.reuse.H0_H0 ;  /* 0x20000050ff337230 */ /* 0x100fe20000004100 */
[----:B------:R-:W-:Y:S01]  /*6a20*/  F2FP.F16.E4M3.UNPACK_B R82, R82.H1 ;  /* 0x00000052ff52723e */ /* 0x000fe200030006ff */
[----:B------:R-:W-:Y:S01]  /*6a30*/  LDTM.16dp32bit_t0_t15.x32 R4, tmem[UR4+0x40] ;  /* 0x00004004000479ee */ /* 0x000fe20008a80000 */
[----:B------:R-:W2:Y:S01]  /*6a40*/  LDTM.16dp32bit_t16_t31.x32 R4, tmem[UR4+0x60] ;  /* 0x00006004000479ee */ /* 0x000ea20008aa0000 */
[----:B------:R-:W-:Y:S01]  /*6a50*/  NOP ;  /* 0x0000000000007918 */ /* 0x000fe20000000000 */
[--C-:B------:R-:W-:Y:S01]  /*6a60*/  HADD2.F32 R53, -RZ, R55.reuse.H0_H0 ;  /* 0x20000037ff357230 */ /* 0x100fe20000004100 */
[----:B------:R-:W-:Y:S01]  /*6a70*/  R2UR UR5, R113 ;  /* 0x00000000710572ca */ /* 0x000fe200000e0000 */
[----:B------:R-:W-:Y:S01]  /*6a80*/  HADD2.F32 R56, -RZ, R55.H1_H1 ;  /* 0x30000037ff387230 */ /* 0x000fe20000004100 */
[----:B------:R-:W-:Y:S01]  /*6a90*/  F2FP.F16.E4M3.UNPACK_B R63, R83 ;  /* 0x00000053ff3f723e */ /* 0x000fe200020006ff */
[--C-:B------:R-:W-:Y:S01]  /*6aa0*/  HADD2.F32 R57, -RZ, R59.reuse.H0_H0 ;  /* 0x2000003bff397230 */ /* 0x100fe20000004100 */
[----:B----4-:R-:W-:Y:S01]  /*6ab0*/  F2FP.F16.E4M3.UNPACK_B R67, R84 ;  /* 0x00000054ff43723e */ /* 0x010fe200020006ff */
[----:B------:R-:W-:Y:S01]  /*6ac0*/  HADD2.F32 R60, -RZ, R59.H1_H1 ;  /* 0x3000003bff3c7230 */ /* 0x000fe20000004100 */
[----:B------:R-:W-:Y:S01]  /*6ad0*/  F2FP.F16.E4M3.UNPACK_B R71, R85 ;  /* 0x00000055ff47723e */ /* 0x000fe200020006ff */
[--C-:B------:R-:W-:Y:S01]  /*6ae0*/  HADD2.F32 R61, -RZ, R63.reuse.H0_H0 ;  /* 0x2000003fff3d7230 */ /* 0x100fe20000004100 */
[----:B------:R-:W-:Y:S01]  /*6af0*/  F2FP.F16.E4M3.UNPACK_B R75, R86 ;  /* 0x00000056ff4b723e */ /* 0x000fe200020006ff */
[----:B------:R-:W-:Y:S01]  /*6b00*/  HADD2.F32 R64, -RZ, R63.H1_H1 ;  /* 0x3000003fff407230 */ /* 0x000fe20000004100 */
[----:B------:R-:W-:Y:S01]  /*6b10*/  F2FP.F16.E4M3.UNPACK_B R77, R87 ;  /* 0x00000057ff4d723e */ /* 0x000fe200020006ff */
[--C-:B------:R-:W-:Y:S01]  /*6b20*/  HADD2.F32 R65, -RZ, R67.reuse.H0_H0 ;  /* 0x20000043ff417230 */ /* 0x100fe20000004100 */
[----:B------:R-:W-:Y:S01]  /*6b30*/  F2FP.F16.E4M3.UNPACK_B R83, R83.H1 ;  /* 0x00000053ff53723e */ /* 0x000fe200030006ff */
[----:B------:R-:W-:Y:S01]  /*6b40*/  UIADD3 UR5, UPT, UPT, UR5, 0xf0, URZ ;  /* 0x000000f005057890 */ /* 0x000fe2000fffe0ff */
[----:B------:R-:W-:Y:S01]  /*6b50*/  HADD2.F32 R67, -RZ, R67.H1_H1 ;  /* 0x30000043ff437230 */ /* 0x000fe20000004100 */
[----:B------:R-:W-:Y:S01]  /*6b60*/  F2FP.F16.E4M3.UNPACK_B R84, R84.H1 ;  /* 0x00000054ff54723e */ /* 0x000fe200030006ff */
[--C-:B------:R-:W-:Y:S01]  /*6b70*/  HADD2.F32 R69, -RZ, R71.reuse.H0_H0 ;  /* 0x20000047ff457230 */ /* 0x100fe20000004100 */
[----:B------:R-:W-:Y:S01]  /*6b80*/  UPRMT UR5, UR37, 0x654, UR5 ;  /* 0x0000065425057896 */ /* 0x000fe20008000005 */
[----:B------:R-:W-:Y:S01]  /*6b90*/  HADD2.F32 R72, -RZ, R71.H1_H1 ;  /* 0x30000047ff487230 */ /* 0x000fe20000004100 */
[----:B------:R-:W-:Y:S01]  /*6ba0*/  F2FP.F16.E4M3.UNPACK_B R85, R85.H1 ;  /* 0x00000055ff55723e */ /* 0x000fe200030006ff */
[--C-:B------:R-:W-:Y:S02]  /*6bb0*/  HADD2.F32 R73, -RZ, R75.reuse.H0_H0 ;  /* 0x2000004bff497230 */ /* 0x100fe40000004100 */
[C---:B--2---:R-:W-:Y:S01]  /*6bc0*/  FMUL R4, R47.reuse, R4 ;  /* 0x000000042f047220 */ /* 0x044fe20000400000 */
[C---:B------:R-:W-:Y:S01]  /*6bd0*/  FMUL R5, R47.reuse, R5 ;  /* 0x000000052f057220 */ /* 0x040fe20000400000 */
[C---:B------:R-:W-:Y:S01]  /*6be0*/  FMUL R8, R47.reuse, R8 ;  /* 0x000000082f087220 */ /* 0x040fe20000400000 */
[----:B------:R-:W-:Y:S01]  /*6bf0*/  FMUL R9, R47, R9 ;  /* 0x000000092f097220 */ /* 0x000fe20000400000 */
[C---:B------:R-:W-:Y:S01]  /*6c00*/  FFMA R4, R49.reuse, R50, R4 ;  /* 0x0000003231047223 */ /* 0x040fe20000000004 */
[----:B------:R-:W-:Y:S01]  /*6c10*/  SYNCS.ARRIVE.TRANS64.RED.A1T0 RZ, [UR5], RZ ;  /* 0x000000ffffff79a7 */ /* 0x000fe20008100405 */
        /* <DEDUP_REMOVED lines=18> */
[--C-:B------:R-:W-:Y:S02]  /*6d40*/  HADD2.F32 R55, -RZ, R81.reuse.H0_H0 ;  /* 0x20000051ff377230 */ /* 0x100fe40000004100 */
[----:B------:R-:W-:Y:S01]  /*6d50*/  FMUL R10, R47, R10 ;  /* 0x0000000a2f0a7220 */ /* 0x000fe20000400000 */
[C---:B------:R-:W-:Y:S01]  /*6d60*/  FFMA R6, R49.reuse, R51, R6 ;  /* 0x0000003331067223 */ /* 0x040fe20000000006 */
[----:B------:R-:W-:Y:S02]  /*6d70*/  HADD2.F32 R58, -RZ, R81.H1_H1 ;  /* 0x30000051ff3a7230 */ /* 0x000fe40000004100 */
[C---:B------:R-:W-:Y:S01]  /*6d80*/  FFMA R7, R49.reuse, R54, R7 ;  /* 0x0000003631077223 */ /* 0x040fe20000000007 */
[C---:B------:R-:W-:Y:S01]  /*6d90*/  FFMA R8, R49.reuse, R53, R8 ;  /* 0x0000003531087223 */ /* 0x040fe20000000008 */
[C---:B------:R-:W-:Y:S01]  /*6da0*/  FFMA R9, R49.reuse, R56, R9 ;  /* 0x0000003831097223 */ /* 0x040fe20000000009 */
[----:B------:R-:W-:Y:S01]  /*6db0*/  FFMA R10, R49, R55, R10 ;  /* 0x00000037310a7223 */ /* 0x000fe2000000000a */
[----:B------:R-:W-:Y:S01]  /*6dc0*/  HADD2.F32 R51, -RZ, R77.H0_H0 ;  /* 0x2000004dff337230 */ /* 0x000fe20000004100 */
[----:B-1----:R-:W-:Y:S01]  /*6dd0*/  F2FP.SATFINITE.E4M3.F32.PACK_AB_MERGE_C R116, R7, R6, RZ ;  /* 0x000000060774723e */ /* 0x002fe200048070ff */
[C---:B------:R-:W-:Y:S01]  /*6de0*/  FMUL R11, R47.reuse, R11 ;  /* 0x0000000b2f0b7220 */ /* 0x040fe20000400000 */
[--C-:B------:R-:W-:Y:S02]  /*6df0*/  HADD2.F32 R59, -RZ, R82.reuse.H0_H0 ;  /* 0x20000052ff3b7230 */ /* 0x100fe40000004100 */
[----:B------:R-:W-:Y:S01]  /*6e00*/  FMUL R14, R47, R14 ;  /* 0x0000000e2f0e7220 */ /* 0x000fe20000400000 */
[----:B------:R-:W-:Y:S01]  /*6e10*/  HADD2.F32 R62, -RZ, R82.H1_H1 ;  /* 0x30000052ff3e7230 */ /* 0x000fe20000004100 */
[----:B------:R-:W-:Y:S01]  /*6e20*/  F2FP.SATFINITE.E4M3.F32.PACK_AB_MERGE_C R116, R5, R4, R116 ;  /* 0x000000040574723e */ /* 0x000fe20004807074 */
[C---:B------:R-:W-:Y:S01]  /*6e30*/  FFMA R11, R49.reuse, R58, R11 ;  /* 0x0000003a310b7223 */ /* 0x040fe2000000000b */
[C---:B------:R-:W-:Y:S01]  /*6e40*/  FFMA R12, R49.reuse, R57, R12 ;  /* 0x00000039310c7223 */ /* 0x040fe2000000000c */
[C---:B------:R-:W-:Y:S01]  /*6e50*/  FFMA R13, R49.reuse, R60, R13 ;  /* 0x0000003c310d7223 */ /* 0x040fe2000000000d */
[----:B------:R-:W-:Y:S01]  /*6e60*/  F2FP.F16.E4M3.UNPACK_B R86, R86.H1 ;  /* 0x00000056ff56723e */ /* 0x000fe200030006ff */
[----:B------:R-:W-:Y:S01]  /*6e70*/  FFMA R14, R49, R59, R14 ;  /* 0x0000003b310e7223 */ /* 0x000fe2000000000e */
[----:B------:R-:W-:Y:S01]  /*6e80*/  F2FP.SATFINITE.E4M3.F32.PACK_AB_MERGE_C R117, R11, R10, RZ ;  /* 0x0000000a0b75723e */ /* 0x000fe200048070ff */
[C---:B------:R-:W-:Y:S01]  /*6e90*/  FMUL R15, R47.reuse, R15 ;  /* 0x0000000f2f0f7220 */ /* 0x040fe20000400000 */
[--C-:B------:R-:W-:Y:S02]  /*6ea0*/  HADD2.F32 R63, -RZ, R83.reuse.H0_H0 ;  /* 0x20000053ff3f7230 */ /* 0x100fe40000004100 */
[----:B------:R-:W-:Y:S01]  /*6eb0*/  FMUL R18, R47, R18 ;  /* 0x000000122f127220 */ /* 0x000fe20000400000 */
[----:B------:R-:W-:Y:S01]  /*6ec0*/  HADD2.F32 R66, -RZ, R83.H1_H1 ;  /* 0x30000053ff427230 */ /* 0x000fe20000004100 */
[----:B------:R-:W-:Y:S01]  /*6ed0*/  F2FP.SATFINITE.E4M3.F32.PACK_AB_MERGE_C R117, R9, R8, R117 ;  /* 0x000000080975723e */ /* 0x000fe20004807075 */
[C---:B------:R-:W-:Y:S01]  /*6ee0*/  FFMA R15, R49.reuse, R62, R15 ;  /* 0x0000003e310f7223 */ /* 0x040fe2000000000f */
[C---:B------:R-:W-:Y:S01]  /*6ef0*/  FFMA R16, R49.reuse, R61, R16 ;  /* 0x0000003d31107223 */ /* 0x040fe20000000010 */
[----:B------:R-:W-:Y:S01]  /*6f00*/  FFMA R17, R49, R64, R17 ;  /* 0x0000004031117223 */ /* 0x000fe20000000011 */
[----:B------:R-:W-:Y:S01]  /*6f10*/  FMUL R19, R47, R19 ;  /* 0x000000132f137220 */ /* 0x000fe20000400000 */
        /* <DEDUP_REMOVED lines=15> */
[----:B------:R-:W-:Y:S01]  /*7010*/  F2FP.F16.E4M3.UNPACK_B R87, R87.H1 ;  /* 0x00000057ff57723e */ /* 0x000fe200030006ff */
        /* <DEDUP_REMOVED lines=32> */
[----:B------:R-:W-:Y:S03]  /*7220*/  IADD3 R79, PT, PT, R44, 0x1, RZ ;  /* 0x000000012c4f7810 */ /* 0x000fe60007ffe0ff */
        /* <DEDUP_REMOVED lines=9> */
[----:B------:R-:W-:Y:S02]  /*72c0*/  UIADD3 UR8, UP0, UPT, UR52, 0x680, URZ ;  /* 0x0000068034087890 */ /* 0x000fe4000ff1e0ff */
[----:B------:R-:W-:Y:S02]  /*72d0*/  UIADD3 UR5, UPT, UPT, UR41, 0x40, URZ ;  /* 0x0000004029057890 */ /* 0x000fe4000fffe0ff */
[----:B------:R-:W-:Y:S02]  /*72e0*/  UIADD3 UR4, UPT, UPT, UR49, 0x3200, URZ ;  /* 0x0000320031047890 */ /* 0x000fe4000fffe0ff */
[----:B------:R-:W-:Y:S01]  /*72f0*/  UIADD3.X UR9, UPT, UPT, URZ, UR53, URZ, UP0, !UPT ;  /* 0x00000035ff097290 */ /* 0x000fe200087fe4ff */
[----:B------:R-:W-:Y:S01]  /*7300*/  UMOV UR6, UR42 ;  /* 0x0000002a00067c82 */ /* 0x000fe20008000000 */
[----:B------:R-:W-:Y:S07]  /*7310*/  UMOV UR7, UR36 ;  /* 0x0000002400077c82 */ /* 0x000fee0008000000 */
[----:B------:R2:W-:Y:S01]  /*7320*/  UTMASTG.3D [UR4], [UR8] ;  /* 0x00000004080073b5 */ /* 0x0005e20008010000 */
[----:B------:R0:W-:Y:S01]  /*7330*/  UTMACMDFLUSH ;  /* 0x00000000000079b7 */ /* 0x0001e20000000000 */
[----:B--2---:R-:W-:Y:S04]  /*7340*/  DEPBAR.LE SB0, 0x1 ;  /* 0x000080400000791a */ /* 0x004fe80000000000 */
.L_x_107:
[----:B------:R-:W-:Y:S05]  /*7350*/  BSYNC.RECONVERGENT B0 ;  /* 0x0000000000007941 */ /* 0x000fea0003800200 */
.L_x_106:
[----:B------:R-:W-:Y:S01]  /*7360*/  BAR.SYNC.DEFER_BLOCKING 0x1, 0x80 ;  /* 0x0042000000007b1d */ /* 0x000fe20000010000 */
[----:B------:R-:W-:Y:S01]  /*7370*/  ISETP.NE.AND P2, PT, R111, RZ, PT ;  /* 0x000000ff6f00720c */ /* 0x000fe20003f45270 */
[----:B------:R-:W-:Y:S01]  /*7380*/  IMAD.IADD R20, R43, 0x1, R94 ;  /* 0x000000012b147824 */ /* 0x000fe200078e025e */
[----:B------:R-:W-:Y:S01]  /*7390*/  ISETP.NE.AND P0, PT, R112, 0x2, PT ;  /* 0x000000027000780c */ /* 0x000fe20003f05270 */
[----:B------:R-:W-:Y:S01]  /*73a0*/  IMAD.IADD R21, R45, 0x1, R96 ;  /* 0x000000012d157824 */ /* 0x000fe200078e0260 */
[----:B------:R-:W-:Y:S02]  /*73b0*/  ISETP.NE.AND P1, PT, R79, 0x4, PT ;  /* 0x000000044f00780c */ /* 0x000fe40003f25270 */
[----:B------:R-:W-:Y:S02]  /*73c0*/  SEL R3, RZ, 0x1, P0 ;  /* 0x00000001ff037807 */ /* 0x000fe40000000000 */
[----:B------:R-:W-:Y:S02]  /*73d0*/  SEL R0, RZ, 0x1, P1 ;  /* 0x00000001ff007807 */ /* 0x000fe40000800000 */
[----:B------:R-:W-:Y:S02]  /*73e0*/  LOP3.LUT R106, R106, R3, RZ, 0x3c, !PT ;  /* 0x000000036a6a7212 */ /* 0x000fe400078e3cff */
[----:B------:R-:W-:Y:S02]  /*73f0*/  LOP3.LUT R107, R107, R0, RZ, 0x3c, !PT ;  /* 0x000000006b6b7212 */ /* 0x000fe400078e3cff */
[----:B------:R-:W-:Y:S02]  /*7400*/  @P2 R2UR UR36, R103 ;  /* 0x00000000672422ca */ /* 0x000fe400000e0000 */
[----:B------:R-:W-:Y:S02]  /*7410*/  SEL R112, R112, RZ, P0 ;  /* 0x000000ff70707207 */ /* 0x000fe40000000000 */
[----:B------:R-:W-:Y:S01]  /*7420*/  SEL R44, R79, RZ, P1 ;  /* 0x000000ff4f2c7207 */ /* 0x000fe20000800000 */
[----:B------:R-:W-:Y:S10]  /*7430*/  @P2 BRA `(.L_x_108) ;  /* 0xffffffd400f82947 */ /* 0x000ff4000383ffff */
[----:B------:R-:W-:Y:S05]  /*7440*/  EXIT ;  /* 0x000000000000794d */ /* 0x000fea0003800000 */
.L_x_19:
[----:B--2---:R2:W1:Y:S02]  /*7450*/  SYNCS.PHASECHK.TRANS64.TRYWAIT P0, [R3+URZ+0x120], R2 ;  /* 0x00012002030075a7 */ /* 0x00446400080011ff */
[----:B-1----:R-:W-:Y:S05]  /*7460*/  @!P0 NANOSLEEP.SYNCS 0x989680 ;  /* 0x009896800000895d */ /* 0x002fea0003900000 */
[----:B------:R-:W1:Y:S02]  /*7470*/  @!P0 SYNCS.PHASECHK.TRANS64 P0, [R3+URZ+0x120], R2 ;  /* 0x00012002030085a7 */ /* 0x000e6400080010ff */
[----:B-1----:R-:W-:Y:S05]  /*7480*/  @!P0 BRA `(.L_x_19) ;  /* 0xfffffffc00f08947 */ /* 0x002fea000383ffff */
[----:B------:R-:W-:Y:S05]  /*7490*/  BRA `(.L_x_109) ;  /* 0xffffffa000647947 */ /* 0x000fea000383ffff */
.L_x_22:
[----:B-1----:R-:W-:-:S07]  /*74a0*/  MOV R2, UR33 ;  /* 0x0000002100027c02 */ /* 0x002fce0008000f00 */
.L_x_110:
[----:B-1----:R1:W2:Y:S02]  /*74b0*/  SYNCS.PHASECHK.TRANS64.TRYWAIT P0, [R2+URZ+0x40], R5 ;  /* 0x00004005020075a7 */ /* 0x0022a400080011ff */
[----:B--2---:R-:W-:Y:S05]  /*74c0*/  @!P0 NANOSLEEP.SYNCS 0x989680 ;  /* 0x009896800000895d */ /* 0x004fea0003900000 */
[----:B------:R-:W2:Y:S02]  /*74d0*/  @!P0 SYNCS.PHASECHK.TRANS64 P0, [R2+URZ+0x40], R5 ;  /* 0x00004005020085a7 */ /* 0x000ea400080010ff */
[----:B--2---:R-:W-:Y:S05]  /*74e0*/  @!P0 BRA `(.L_x_110) ;  /* 0xfffffffc00f08947 */ /* 0x004fea000383ffff */
[----:B------:R-:W-:Y:S05]  /*74f0*/  BRA `(.L_x_21) ;  /* 0xffffffa000b47947 */ /* 0x000fea000383ffff */
.L_x_28:
[----:B-1----:R-:W-:-:S07]  /*7500*/  MOV R2, UR17 ;  /* 0x0000001100027c02 */ /* 0x002fce0008000f00 */
.L_x_111:
[----:B-1----:R1:W2:Y:S02]  /*7510*/  SYNCS.PHASECHK.TRANS64.TRYWAIT P0, [R2+URZ+0x40], R5 ;  /* 0x00004005020075a7 */ /* 0x0022a400080011ff */
[----:B--2---:R-:W-:Y:S05]  /*7520*/  @!P0 NANOSLEEP.SYNCS 0x989680 ;  /* 0x009896800000895d */ /* 0x004fea0003900000 */
[----:B------:R-:W2:Y:S02]  /*7530*/  @!P0 SYNCS.PHASECHK.TRANS64 P0, [R2+URZ+0x40], R5 ;  /* 0x00004005020085a7 */ /* 0x000ea400080010ff */
[----:B--2---:R-:W-:Y:S05]  /*7540*/  @!P0 BRA `(.L_x_111) ;  /* 0xfffffffc00f08947 */ /* 0x004fea000383ffff */
[----:B------:R-:W-:Y:S05]  /*7550*/  BRA `(.L_x_27) ;  /* 0xffffffa4005c7947 */ /* 0x000fea000383ffff */
.L_x_32:
[----:B-1----:R1:W2:Y:S02]  /*7560*/  SYNCS.PHASECHK.TRANS64.TRYWAIT P0, [R2+URZ+0xb0], R3 ;  /* 0x0000b003020075a7 */ /* 0x0022a400080011ff */
[----:B--2---:R-:W-:Y:S05]  /*7570*/  @!P0 NANOSLEEP.SYNCS 0x989680 ;  /* 0x009896800000895d */ /* 0x004fea0003900000 */
[----:B------:R-:W2:Y:S02]  /*7580*/  @!P0 SYNCS.PHASECHK.TRANS64 P0, [R2+URZ+0xb0], R3 ;  /* 0x0000b003020085a7 */ /* 0x000ea400080010ff */
[----:B--2---:R-:W-:Y:S05]  /*7590*/  @!P0 BRA `(.L_x_32) ;  /* 0xfffffffc00f08947 */ /* 0x004fea000383ffff */
[----:B------:R-:W-:Y:S05]  /*75a0*/  BRA `(.L_x_112) ;  /* 0xffffffa400ec7947 */ /* 0x000fea000383ffff */
.L_x_36:
[----:B----4-:R-:W-:-:S07]  /*75b0*/  MOV R0, UR5 ;  /* 0x0000000500007c02 */ /* 0x010fce0008000f00 */
.L_x_113:
[----:B-1----:R1:W2:Y:S02]  /*75c0*/  SYNCS.PHASECHK.TRANS64.TRYWAIT P0, [R0+URZ], R3 ;  /* 0x00000003000075a7 */ /* 0x0022a400080011ff */
[----:B--2---:R-:W-:Y:S05]  /*75d0*/  @!P0 NANOSLEEP.SYNCS 0x989680 ;  /* 0x009896800000895d */ /* 0x004fea0003900000 */
[----:B------:R-:W2:Y:S02]  /*75e0*/  @!P0 SYNCS.PHASECHK.TRANS64 P0, [R0+URZ], R3 ;  /* 0x00000003000085a7 */ /* 0x000ea400080010ff */
[----:B--2---:R-:W-:Y:S05]  /*75f0*/  @!P0 BRA `(.L_x_113) ;  /* 0xfffffffc00f08947 */ /* 0x004fea000383ffff */
[----:B------:R-:W-:Y:S05]  /*7600*/  BRA `(.L_x_114) ;  /* 0xffffffac005c7947 */ /* 0x000fea000383ffff */
.L_x_37:
[----:B----4-:R-:W-:-:S07]  /*7610*/  MOV R0, UR5 ;  /* 0x0000000500007c02 */ /* 0x010fce0008000f00 */
.L_x_115:
[----:B-1----:R1:W2:Y:S02]  /*7620*/  SYNCS.PHASECHK.TRANS64.TRYWAIT P0, [R0+URZ], R3 ;  /* 0x00000003000075a7 */ /* 0x0022a400080011ff */
[----:B--2---:R-:W-:Y:S05]  /*7630*/  @!P0 NANOSLEEP.SYNCS 0x989680 ;  /* 0x009896800000895d */ /* 0x004fea0003900000 */
[----:B------:R-:W2:Y:S02]  /*7640*/  @!P0 SYNCS.PHASECHK.TRANS64 P0, [R0+URZ], R3 ;  /* 0x00000003000085a7 */ /* 0x000ea400080010ff */
[----:B--2---:R-:W-:Y:S05]  /*7650*/  @!P0 BRA `(.L_x_115) ;  /* 0xfffffffc00f08947 */ /* 0x004fea000383ffff */
[----:B------:R-:W-:Y:S05]  /*7660*/  BRA `(.L_x_116) ;  /* 0xffffffac00687947 */ /* 0x000fea000383ffff */
.L_x_38:
[----:B----4-:R-:W-:-:S07]  /*7670*/  MOV R0, UR5 ;  /* 0x0000000500007c02 */ /* 0x010fce0008000f00 */
.L_x_117:
[----:B-1----:R1:W2:Y:S02]  /*7680*/  SYNCS.PHASECHK.TRANS64.TRYWAIT P0, [R0+URZ], R3 ;  /* 0x00000003000075a7 */ /* 0x0022a400080011ff */
[----:B--2---:R-:W-:Y:S05]  /*7690*/  @!P0 NANOSLEEP.SYNCS 0x989680 ;  /* 0x009896800000895d */ /* 0x004fea0003900000 */
[----:B------:R-:W2:Y:S02]  /*76a0*/  @!P0 SYNCS.PHASECHK.TRANS64 P0, [R0+URZ], R3 ;  /* 0x00000003000085a7 */ /* 0x000ea400080010ff */
[----:B--2---:R-:W-:Y:S05]  /*76b0*/  @!P0 BRA `(.L_x_117) ;  /* 0xfffffffc00f08947 */ /* 0x004fea000383ffff */
[----:B------:R-:W-:Y:S05]  /*76c0*/  BRA `(.L_x_118) ;  /* 0xffffffac00747947 */ /* 0x000fea000383ffff */
.L_x_39:
[----:B----4-:R-:W-:-:S07]  /*76d0*/  MOV R0, UR5 ;  /* 0x0000000500007c02 */ /* 0x010fce0008000f00 */
.L_x_119:
[----:B-1----:R1:W2:Y:S02]  /*76e0*/  SYNCS.PHASECHK.TRANS64.TRYWAIT P0, [R0+URZ], R3 ;  /* 0x00000003000075a7 */ /* 0x0022a400080011ff */
[----:B--2---:R-:W-:Y:S05]  /*76f0*/  @!P0 NANOSLEEP.SYNCS 0x989680 ;  /* 0x009896800000895d */ /* 0x004fea0003900000 */
[----:B------:R-:W2:Y:S02]  /*7700*/  @!P0 SYNCS.PHASECHK.TRANS64 P0, [R0+URZ], R3 ;  /* 0x00000003000085a7 */ /* 0x000ea400080010ff */
[----:B--2---:R-:W-:Y:S05]  /*7710*/  @!P0 BRA `(.L_x_119) ;  /* 0xfffffffc00f08947 */ /* 0x004fea000383ffff */
[----:B------:R-:W-:Y:S05]  /*7720*/  BRA `(.L_x_120) ;  /* 0xffffffac00807947 */ /* 0x000fea000383ffff */
.L_x_40:
[----:B----4-:R-:W-:-:S07]  /*7730*/  MOV R0, UR5 ;  /* 0x0000000500007c02 */ /* 0x010fce0008000f00 */
.L_x_121:
[----:B-1----:R1:W2:Y:S02]  /*7740*/  SYNCS.PHASECHK.TRANS64.TRYWAIT P0, [R0+URZ], R3 ;  /* 0x00000003000075a7 */ /* 0x0022a400080011ff */
[----:B--2---:R-:W-:Y:S05]  /*7750*/  @!P0 NANOSLEEP.SYNCS 0x989680 ;  /* 0x009896800000895d */ /* 0x004fea0003900000 */
[----:B------:R-:W2:Y:S02]  /*7760*/  @!P0 SYNCS.PHASECHK.TRANS64 P0, [R0+URZ], R3 ;  /* 0x00000003000085a7 */ /* 0x000ea400080010ff */
[----:B--2---:R-:W-:Y:S05]  /*7770*/  @!P0 BRA `(.L_x_121) ;  /* 0xfffffffc00f08947 */ /* 0x004fea000383ffff */
[----:B------:R-:W-:Y:S05]  /*7780*/  BRA `(.L_x_122) ;  /* 0xffffffac008c7947 */ /* 0x000fea000383ffff */
.L_x_41:
[----:B----4-:R-:W-:-:S07]  /*7790*/  MOV R0, UR5 ;  /* 0x0000000500007c02 */ /* 0x010fce0008000f00 */
.L_x_123:
[----:B-1----:R1:W2:Y:S02]  /*77a0*/  SYNCS.PHASECHK.TRANS64.TRYWAIT P0, [R0+URZ], R3 ;  /* 0x00000003000075a7 */ /* 0x0022a400080011ff */
[----:B--2---:R-:W-:Y:S05]  /*77b0*/  @!P0 NANOSLEEP.SYNCS 0x989680 ;  /* 0x009896800000895d */ /* 0x004fea0003900000 */
[----:B------:R-:W2:Y:S02]  /*77c0*/  @!P0 SYNCS.PHASECHK.TRANS64 P0, [R0+URZ], R3 ;  /* 0x00000003000085a7 */ /* 0x000ea400080010ff */
[----:B--2---:R-:W-:Y:S05]  /*77d0*/  @!P0 BRA `(.L_x_123) ;  /* 0xfffffffc00f08947 */ /* 0x004fea000383ffff */
[----:B------:R-:W-:Y:S05]  /*77e0*/  BRA `(.L_x_124) ;  /* 0xffffffac00987947 */ /* 0x000fea000383ffff */
.L_x_42:
[----:B----4-:R-:W-:-:S07]  /*77f0*/  MOV R0, UR5 ;  /* 0x0000000500007c02 */ /* 0x010fce0008000f00 */
.L_x_125:
[----:B-1----:R1:W2:Y:S02]  /*7800*/  SYNCS.PHASECHK.TRANS64.TRYWAIT P0, [R0+URZ], R3 ;  /* 0x00000003000075a7 */ /* 0x0022a400080011ff */
[----:B--2---:R-:W-:Y:S05]  /*7810*/  @!P0 NANOSLEEP.SYNCS 0x989680 ;  /* 0x009896800000895d */ /* 0x004fea0003900000 */
[----:B------:R-:W2:Y:S02]  /*7820*/  @!P0 SYNCS.PHASECHK.TRANS64 P0, [R0+URZ], R3 ;  /* 0x00000003000085a7 */ /* 0x000ea400080010ff */
[----:B--2---:R-:W-:Y:S05]  /*7830*/  @!P0 BRA `(.L_x_125) ;  /* 0xfffffffc00f08947 */ /* 0x004fea000383ffff */
[----:B------:R-:W-:Y:S05]  /*7840*/  BRA `(.L_x_126) ;  /* 0xffffffac00a47947 */ /* 0x000fea000383ffff */
.L_x_45:
[----:B-1----:R1:W2:Y:S02]  /*7850*/  SYNCS.PHASECHK.TRANS64.TRYWAIT P0, [R0+URZ+0x110], R5 ;  /* 0x00011005000075a7 */ /* 0x0022a400080011ff */
[----:B--2---:R-:W-:Y:S05]  /*7860*/  @!P0 NANOSLEEP.SYNCS 0x989680 ;  /* 0x009896800000895d */ /* 0x004fea0003900000 */
[----:B------:R-:W2:Y:S02]  /*7870*/  @!P0 SYNCS.PHASECHK.TRANS64 P0, [R0+URZ+0x110], R5 ;  /* 0x00011005000085a7 */ /* 0x000ea400080010ff */
[----:B--2---:R-:W-:Y:S05]  /*7880*/  @!P0 BRA `(.L_x_45) ;  /* 0xfffffffc00f08947 */ /* 0x004fea000383ffff */
[----:B------:R-:W-:Y:S05]  /*7890*/  BRA `(.L_x_127) ;  /* 0xffffffb000007947 */ /* 0x000fea000383ffff */
.L_x_46:
[----:B------:R-:W-:-:S07]  /*78a0*/  MOV R0, UR5 ;  /* 0x0000000500007c02 */ /* 0x000fce0008000f00 */
.L_x_128:
[----:B-1----:R1:W2:Y:S02]  /*78b0*/  SYNCS.PHASECHK.TRANS64.TRYWAIT P0, [R0+URZ+0xc0], R5 ;  /* 0x0000c005000075a7 */ /* 0x0022a400080011ff */
[----:B--2---:R-:W-:Y:S05]  /*78c0*/  @!P0 NANOSLEEP.SYNCS 0x989680 ;  /* 0x009896800000895d */ /* 0x004fea0003900000 */
[----:B------:R-:W2:Y:S02]  /*78d0*/  @!P0 SYNCS.PHASECHK.TRANS64 P0, [R0+URZ+0xc0], R5 ;  /* 0x0000c005000085a7 */ /* 0x000ea400080010ff */
[----:B--2---:R-:W-:Y:S05]  /*78e0*/  @!P0 BRA `(.L_x_128) ;  /* 0xfffffffc00f08947 */ /* 0x004fea000383ffff */
[----:B------:R-:W-:Y:S05]  /*78f0*/  BRA `(.L_x_129) ;  /* 0xffffffb000107947 */ /* 0x000fea000383ffff */
.L_x_47:
[----:B-1----:R1:W2:Y:S02]  /*7900*/  SYNCS.PHASECHK.TRANS64.TRYWAIT P1, [R0+URZ+0xb0], R5 ;  /* 0x0000b005000075a7 */ /* 0x0022a400080211ff */
[----:B--2---:R-:W-:Y:S05]  /*7910*/  @!P1 NANOSLEEP.SYNCS 0x989680 ;  /* 0x009896800000995d */ /* 0x004fea0003900000 */
[----:B------:R-:W2:Y:S02]  /*7920*/  @!P1 SYNCS.PHASECHK.TRANS64 P1, [R0+URZ+0xb0], R5 ;  /* 0x0000b005000095a7 */ /* 0x000ea400080210ff */
[----:B--2---:R-:W-:Y:S05]  /*7930*/  @!P1 BRA `(.L_x_47) ;  /* 0xfffffffc00f09947 */ /* 0x004fea000383ffff */
[----:B------:R-:W-:Y:S05]  /*7940*/  BRA `(.L_x_130) ;  /* 0xffffffb000407947 */ /* 0x000fea000383ffff */
.L_x_50:
[----:B------:R-:W-:-:S07]  /*7950*/  MOV R0, UR5 ;  /* 0x0000000500007c02 */ /* 0x000fce0008000f00 */
.L_x_131:
[----:B-1----:R1:W2:Y:S02]  /*7960*/  SYNCS.PHASECHK.TRANS64.TRYWAIT P0, [R0+URZ+0xc0], R3 ;  /* 0x0000c003000075a7 */ /* 0x0022a400080011ff */
[----:B--2---:R-:W-:Y:S05]  /*7970*/  @!P0 NANOSLEEP.SYNCS 0x989680 ;  /* 0x009896800000895d */ /* 0x004fea0003900000 */
[----:B------:R-:W2:Y:S02]  /*7980*/  @!P0 SYNCS.PHASECHK.TRANS64 P0, [R0+URZ+0xc0], R3 ;  /* 0x0000c003000085a7 */ /* 0x000ea400080010ff */
[----:B--2---:R-:W-:Y:S05]  /*7990*/  @!P0 BRA `(.L_x_131) ;  /* 0xfffffffc00f08947 */ /* 0x004fea000383ffff */
[----:B------:R-:W-:Y:S05]  /*79a0*/  BRA `(.L_x_49) ;  /* 0xffffffb000947947 */ /* 0x000fea000383ffff */
.L_x_57:
[----:B-1----:R1:W2:Y:S02]  /*79b0*/  SYNCS.PHASECHK.TRANS64.TRYWAIT P1, [R0+URZ+0xb0], R5 ;  /* 0x0000b005000075a7 */ /* 0x0022a400080211ff */
[----:B--2---:R-:W-:Y:S05]  /*79c0*/  @!P1 NANOSLEEP.SYNCS 0x989680 ;  /* 0x009896800000995d */ /* 0x004fea0003900000 */
[----:B------:R-:W2:Y:S02]  /*79d0*/  @!P1 SYNCS.PHASECHK.TRANS64 P1, [R0+URZ+0xb0], R5 ;  /* 0x0000b005000095a7 */ /* 0x000ea400080210ff */
[----:B--2---:R-:W-:Y:S05]  /*79e0*/  @!P1 BRA `(.L_x_57) ;  /* 0xfffffffc00f09947 */ /* 0x004fea000383ffff */
[----:B------:R-:W-:Y:S05]  /*79f0*/  BRA `(.L_x_132) ;  /* 0xffffffb800007947 */ /* 0x000fea000383ffff */
.L_x_58:
[----:B------:R-:W-:-:S07]  /*7a00*/  MOV R3, UR7 ;  /* 0x0000000700037c02 */ /* 0x000fce0008000f00 */
.L_x_133:
[----:B-1----:R1:W2:Y:S02]  /*7a10*/  SYNCS.PHASECHK.TRANS64.TRYWAIT P0, [R3+URZ+0xf0], R0 ;  /* 0x0000f000030075a7 */ /* 0x0022a400080011ff */
[----:B--2---:R-:W-:Y:S05]  /*7a20*/  @!P0 NANOSLEEP.SYNCS 0x989680 ;  /* 0x009896800000895d */ /* 0x004fea0003900000 */
[----:B------:R-:W2:Y:S02]  /*7a30*/  @!P0 SYNCS.PHASECHK.TRANS64 P0, [R3+URZ+0xf0], R0 ;  /* 0x0000f000030085a7 */ /* 0x000ea400080010ff */
[----:B--2---:R-:W-:Y:S05]  /*7a40*/  @!P0 BRA `(.L_x_133) ;  /* 0xfffffffc00f08947 */ /* 0x004fea000383ffff */
[----:B------:R-:W-:Y:S05]  /*7a50*/  BRA `(.L_x_134) ;  /* 0xffffffb800507947 */ /* 0x000fea000383ffff */
.L_x_61:
[----:B------:R-:W-:Y:S07]  /*7a60*/  MOV R0, UR6 ;  /* 0x0000000600007c02 */ /* 0x000fee0008000f00 */
.L_x_135:
[----:B-1----:R1:W2:Y:S02]  /*7a70*/  SYNCS.PHASECHK.TRANS64.TRYWAIT P0, [R0+URZ], R3 ;  /* 0x00000003000075a7 */ /* 0x0022a400080011ff */
[----:B--2---:R-:W-:Y:S05]  /*7a80*/  @!P0 NANOSLEEP.SYNCS 0x989680 ;  /* 0x009896800000895d */ /* 0x004fea0003900000 */
[----:B------:R-:W2:Y:S02]  /*7a90*/  @!P0 SYNCS.PHASECHK.TRANS64 P0, [R0+URZ], R3 ;  /* 0x00000003000085a7 */ /* 0x000ea400080010ff */
[----:B--2---:R-:W-:Y:S05]  /*7aa0*/  @!P0 BRA `(.L_x_135) ;  /* 0xfffffffc00f08947 */ /* 0x004fea000383ffff */
[----:B------:R-:W-:Y:S05]  /*7ab0*/  BRA `(.L_x_60) ;  /* 0xffffffb8006c7947 */ /* 0x000fea000383ffff */
.L_x_64:
[----:B------:R-:W-:-:S07]  /*7ac0*/  MOV R0, UR6 ;  /* 0x0000000600007c02 */ /* 0x000fce0008000f00 */
.L_x_136:
[----:B--2---:R2:W4:Y:S02]  /*7ad0*/  SYNCS.PHASECHK.TRANS64.TRYWAIT P0, [R0+URZ], R3 ;  /* 0x00000003000075a7 */ /* 0x00452400080011ff */
[----:B----4-:R-:W-:Y:S05]  /*7ae0*/  @!P0 NANOSLEEP.SYNCS 0x989680 ;  /* 0x009896800000895d */ /* 0x010fea0003900000 */
[----:B------:R-:W4:Y:S02]  /*7af0*/  @!P0 SYNCS.PHASECHK.TRANS64 P0, [R0+URZ], R3 ;  /* 0x00000003000085a7 */ /* 0x000f2400080010ff */
[----:B----4-:R-:W-:Y:S05]  /*7b00*/  @!P0 BRA `(.L_x_136) ;  /* 0xfffffffc00f08947 */ /* 0x010fea000383ffff */
[----:B------:R-:W-:Y:S05]  /*7b10*/  BRA `(.L_x_137) ;  /* 0xffffffbc00487947 */ /* 0x000fea000383ffff */
.L_x_65:
[----:B------:R-:W-:-:S07]  /*7b20*/  MOV R0, UR6 ;  /* 0x0000000600007c02 */ /* 0x000fce0008000f00 */
.L_x_138:
[----:B-1----:R1:W2:Y:S02]  /*7b30*/  SYNCS.PHASECHK.TRANS64.TRYWAIT P0, [R0+URZ], R3 ;  /* 0x00000003000075a7 */ /* 0x0022a400080011ff */
[----:B--2---:R-:W-:Y:S05]  /*7b40*/  @!P0 NANOSLEEP.SYNCS 0x989680 ;  /* 0x009896800000895d */ /* 0x004fea0003900000 */
[----:B------:R-:W2:Y:S02]  /*7b50*/  @!P0 SYNCS.PHASECHK.TRANS64 P0, [R0+URZ], R3 ;  /* 0x00000003000085a7 */ /* 0x000ea400080010ff */
[----:B--2---:R-:W-:Y:S05]  /*7b60*/  @!P0 BRA `(.L_x_138) ;  /* 0xfffffffc00f08947 */ /* 0x004fea000383ffff */
[----:B------:R-:W-:Y:S05]  /*7b70*/  BRA `(.L_x_139) ;  /* 0xffffffbc00547947 */ /* 0x000fea000383ffff */
.L_x_66:
[----:B------:R-:W-:-:S07]  /*7b80*/  MOV R0, UR6 ;  /* 0x0000000600007c02 */ /* 0x000fce0008000f00 */
.L_x_140:
[----:B-1----:R1:W2:Y:S02]  /*7b90*/  SYNCS.PHASECHK.TRANS64.TRYWAIT P0, [R0+URZ], R3 ;  /* 0x00000003000075a7 */ /* 0x0022a400080011ff */
[----:B--2---:R-:W-:Y:S05]  /*7ba0*/  @!P0 NANOSLEEP.SYNCS 0x989680 ;  /* 0x009896800000895d */ /* 0x004fea0003900000 */
[----:B------:R-:W2:Y:S02]  /*7bb0*/  @!P0 SYNCS.PHASECHK.TRANS64 P0, [R0+URZ], R3 ;  /* 0x00000003000085a7 */ /* 0x000ea400080010ff */
[----:B--2---:R-:W-:Y:S05]  /*7bc0*/  @!P0 BRA `(.L_x_140) ;  /* 0xfffffffc00f08947 */ /* 0x004fea000383ffff */
[----:B------:R-:W-:Y:S05]  /*7bd0*/  BRA `(.L_x_141) ;  /* 0xffffffbc00607947 */ /* 0x000fea000383ffff */
.L_x_67:
[----:B------:R-:W-:-:S07]  /*7be0*/  MOV R0, UR7 ;  /* 0x0000000700007c02 */ /* 0x000fce0008000f00 */
.L_x_142:
[----:B-1----:R1:W2:Y:S02]  /*7bf0*/  SYNCS.PHASECHK.TRANS64.TRYWAIT P0, [R0+URZ], R3 ;  /* 0x00000003000075a7 */ /* 0x0022a400080011ff */
[----:B--2---:R-:W-:Y:S05]  /*7c00*/  @!P0 NANOSLEEP.SYNCS 0x989680 ;  /* 0x009896800000895d */ /* 0x004fea0003900000 */
[----:B------:R-:W2:Y:S02]  /*7c10*/  @!P0 SYNCS.PHASECHK.TRANS64 P0, [R0+URZ], R3 ;  /* 0x00000003000085a7 */ /* 0x000ea400080010ff */
[----:B--2---:R-:W-:Y:S05]  /*7c20*/  @!P0 BRA `(.L_x_142) ;  /* 0xfffffffc00f08947 */ /* 0x004fea000383ffff */
[----:B------:R-:W-:Y:S05]  /*7c30*/  BRA `(.L_x_143) ;  /* 0xffffffbc006c7947 */ /* 0x000fea000383ffff */
.L_x_72:
[----:B--2---:R2:W3:Y:S02]  /*7c40*/  SYNCS.PHASECHK.TRANS64.TRYWAIT P0, [R0+URZ+0xb0], R3 ;  /* 0x0000b003000075a7 */ /* 0x0044e400080011ff */
[----:B---3--:R-:W-:Y:S05]  /*7c50*/  @!P0 NANOSLEEP.SYNCS 0x989680 ;  /* 0x009896800000895d */ /* 0x008fea0003900000 */
[----:B------:R-:W3:Y:S02]  /*7c60*/  @!P0 SYNCS.PHASECHK.TRANS64 P0, [R0+URZ+0xb0], R3 ;  /* 0x0000b003000085a7 */ /* 0x000ee400080010ff */
[----:B---3--:R-:W-:Y:S05]  /*7c70*/  @!P0 BRA `(.L_x_72) ;  /* 0xfffffffc00f08947 */ /* 0x008fea000383ffff */
[----:B------:R-:W-:Y:S05]  /*7c80*/  BRA `(.L_x_144) ;  /* 0xffffffc000707947 */ /* 0x000fea000383ffff */
.L_x_75:
[----:B------:R-:W-:Y:S07]  /*7c90*/  MOV R0, UR7 ;  /* 0x0000000700007c02 */ /* 0x000fee0008000f00 */
.L_x_145:
[----:B--2---:R2:W3:Y:S02]  /*7ca0*/  SYNCS.PHASECHK.TRANS64.TRYWAIT P0, [R0+URZ+0xa8], R3 ;  /* 0x0000a803000075a7 */ /* 0x0044e400080011ff */
[----:B---3--:R-:W-:Y:S05]  /*7cb0*/  @!P0 NANOSLEEP.SYNCS 0x989680 ;  /* 0x009896800000895d */ /* 0x008fea0003900000 */
[----:B------:R-:W3:Y:S02]  /*7cc0*/  @!P0 SYNCS.PHASECHK.TRANS64 P0, [R0+URZ+0xa8], R3 ;  /* 0x0000a803000085a7 */ /* 0x000ee400080010ff */
[----:B---3--:R-:W-:Y:S05]  /*7cd0*/  @!P0 BRA `(.L_x_145) ;  /* 0xfffffffc00f08947 */ /* 0x008fea000383ffff */
[----:B------:R-:W-:Y:S05]  /*7ce0*/  BRA `(.L_x_74) ;  /* 0xffffffc400507947 */ /* 0x000fea000383ffff */
.L_x_78:
[----:B--2---:R-:W-:Y:S07]  /*7cf0*/  MOV R3, UR7 ;  /* 0x0000000700037c02 */ /* 0x004fee0008000f00 */
.L_x_146:
[----:B-1----:R1:W2:Y:S02]  /*7d00*/  SYNCS.PHASECHK.TRANS64.TRYWAIT P0, [R3+URZ+0x90], R12 ;  /* 0x0000900c030075a7 */ /* 0x0022a400080011ff */
[----:B--2---:R-:W-:Y:S05]  /*7d10*/  @!P0 NANOSLEEP.SYNCS 0x989680 ;  /* 0x009896800000895d */ /* 0x004fea0003900000 */
[----:B------:R-:W2:Y:S02]  /*7d20*/  @!P0 SYNCS.PHASECHK.TRANS64 P0, [R3+URZ+0x90], R12 ;  /* 0x0000900c030085a7 */ /* 0x000ea400080010ff */
[----:B--2---:R-:W-:Y:S05]  /*7d30*/  @!P0 BRA `(.L_x_146) ;  /* 0xfffffffc00f08947 */ /* 0x004fea000383ffff */
[----:B------:R-:W-:Y:S05]  /*7d40*/  BRA `(.L_x_147) ;  /* 0xffffffc400c87947 */ /* 0x000fea000383ffff */
.L_x_79:
[----:B------:R-:W-:Y:S07]  /*7d50*/  MOV R3, UR7 ;  /* 0x0000000700037c02 */ /* 0x000fee0008000f00 */
.L_x_148:
[----:B-1----:R1:W2:Y:S02]  /*7d60*/  SYNCS.PHASECHK.TRANS64.TRYWAIT P0, [R3+URZ+0x98], R12 ;  /* 0x0000980c030075a7 */ /* 0x0022a400080011ff */
[----:B--2---:R-:W-:Y:S05]  /*7d70*/  @!P0 NANOSLEEP.SYNCS 0x989680 ;  /* 0x009896800000895d */ /* 0x004fea0003900000 */
[----:B------:R-:W2:Y:S02]  /*7d80*/  @!P0 SYNCS.PHASECHK.TRANS64 P0, [R3+URZ+0x98], R12 ;  /* 0x0000980c030085a7 */ /* 0x000ea400080010ff */
[----:B--2---:R-:W-:Y:S05]  /*7d90*/  @!P0 BRA `(.L_x_148) ;  /* 0xfffffffc00f08947 */ /* 0x004fea000383ffff */
[----:B------:R-:W-:Y:S05]  /*7da0*/  BRA `(.L_x_149) ;  /* 0xffffffc800487947 */ /* 0x000fea000383ffff */
.L_x_81:
[----:B------:R-:W-:-:S07]  /*7db0*/  MOV R0, UR7 ;  /* 0x0000000700007c02 */ /* 0x000fce0008000f00 */
.L_x_150:
[----:B-1----:R1:W3:Y:S02]  /*7dc0*/  SYNCS.PHASECHK.TRANS64.TRYWAIT P0, [R0+URZ+0x90], R3 ;  /* 0x00009003000075a7 */ /* 0x0022e400080011ff */
[----:B---3--:R-:W-:Y:S05]  /*7dd0*/  @!P0 NANOSLEEP.SYNCS 0x989680 ;  /* 0x009896800000895d */ /* 0x008fea0003900000 */
[----:B------:R-:W3:Y:S02]  /*7de0*/  @!P0 SYNCS.PHASECHK.TRANS64 P0, [R0+URZ+0x90], R3 ;  /* 0x00009003000085a7 */ /* 0x000ee400080010ff */
[----:B---3--:R-:W-:Y:S05]  /*7df0*/  @!P0 BRA `(.L_x_150) ;  /* 0xfffffffc00f08947 */ /* 0x008fea000383ffff */
[----:B------:R-:W-:Y:S05]  /*7e00*/  BRA `(.L_x_151) ;  /* 0xffffffc800b87947 */ /* 0x000fea000383ffff */
.L_x_83:
[----:B--2---:R2:W4:Y:S02]  /*7e10*/  SYNCS.PHASECHK.TRANS64.TRYWAIT P0, [R0+URZ+0xb0], R3 ;  /* 0x0000b003000075a7 */ /* 0x00452400080011ff */
[----:B----4-:R-:W-:Y:S05]  /*7e20*/  @!P0 NANOSLEEP.SYNCS 0x989680 ;  /* 0x009896800000895d */ /* 0x010fea0003900000 */
[----:B------:R-:W4:Y:S02]  /*7e30*/  @!P0 SYNCS.PHASECHK.TRANS64 P0, [R0+URZ+0xb0], R3 ;  /* 0x0000b003000085a7 */ /* 0x000f2400080010ff */
[----:B----4-:R-:W-:Y:S05]  /*7e40*/  @!P0 BRA `(.L_x_83) ;  /* 0xfffffffc00f08947 */ /* 0x010fea000383ffff */
[----:B------:R-:W-:Y:S05]  /*7e50*/  BRA `(.L_x_152) ;  /* 0xffffffcc00847947 */ /* 0x000fea000383ffff */
.L_x_94:
[----:B-1----:R1:W3:Y:S02]  /*7e60*/  SYNCS.PHASECHK.TRANS64.TRYWAIT P1, [R0+URZ+0x80], R3 ;  /* 0x00008003000075a7 */ /* 0x0022e400080211ff */
[----:B---3--:R-:W-:Y:S05]  /*7e70*/  @!P1 NANOSLEEP.SYNCS 0x989680 ;  /* 0x009896800000995d */ /* 0x008fea0003900000 */
[----:B------:R-:W3:Y:S02]  /*7e80*/  @!P1 SYNCS.PHASECHK.TRANS64 P1, [R0+URZ+0x80], R3 ;  /* 0x00008003000095a7 */ /* 0x000ee400080210ff */
[----:B---3--:R-:W-:Y:S05]  /*7e90*/  @!P1 BRA `(.L_x_94) ;  /* 0xfffffffc00f09947 */ /* 0x008fea000383ffff */
[----:B------:R-:W-:Y:S05]  /*7ea0*/  BRA `(.L_x_93) ;  /* 0xffffffd8009c7947 */ /* 0x000fea000383ffff */
.L_x_96:
[----:B-1----:R1:W4:Y:S02]  /*7eb0*/  SYNCS.PHASECHK.TRANS64.TRYWAIT P0, [R113+URZ+0xd0], R2 ;  /* 0x0000d002710075a7 */ /* 0x00232400080011ff */
[----:B----4-:R-:W-:Y:S05]  /*7ec0*/  @!P0 NANOSLEEP.SYNCS 0x989680 ;  /* 0x009896800000895d */ /* 0x010fea0003900000 */
[----:B------:R-:W4:Y:S02]  /*7ed0*/  @!P0 SYNCS.PHASECHK.TRANS64 P0, [R113+URZ+0xd0], R2 ;  /* 0x0000d002710085a7 */ /* 0x000f2400080010ff */
[----:B----4-:R-:W-:Y:S05]  /*7ee0*/  @!P0 BRA `(.L_x_96) ;  /* 0xfffffffc00f08947 */ /* 0x010fea000383ffff */
[----:B------:R-:W-:Y:S05]  /*7ef0*/  BRA `(.L_x_95) ;  /* 0xffffffd800f07947 */ /* 0x000fea000383ffff */
.L_x_104:
[----:B--2---:R2:W3:Y:S02]  /*7f00*/  SYNCS.PHASECHK.TRANS64.TRYWAIT P0, [R32+URZ+0x80], R3 ;  /* 0x00008003200075a7 */ /* 0x0044e400080011ff */
[----:B---3--:R-:W-:Y:S05]  /*7f10*/  @!P0 NANOSLEEP.SYNCS 0x989680 ;  /* 0x009896800000895d */ /* 0x008fea0003900000 */
[----:B------:R-:W3:Y:S02]  /*7f20*/  @!P0 SYNCS.PHASECHK.TRANS64 P0, [R32+URZ+0x80], R3 ;  /* 0x00008003200085a7 */ /* 0x000ee400080010ff */
[----:B---3--:R-:W-:Y:S05]  /*7f30*/  @!P0 BRA `(.L_x_104) ;  /* 0xfffffffc00f08947 */ /* 0x008fea000383ffff */
[----:B------:R-:W-:Y:S05]  /*7f40*/  BRA `(.L_x_103) ;  /* 0xffffffe400e07947 */ /* 0x000fea000383ffff */
        .weak           $__internal_0_$__cuda_sm10x_tcgen05_guardrail_trap_col_being_dealloced_not_returned_by_alloc
        .type           $__internal_0_$__cuda_sm10x_tcgen05_guardrail_trap_col_being_dealloced_not_returned_by_alloc,@function
        .size           $__internal_0_$__cuda_sm10x_tcgen05_guardrail_trap_col_being_dealloced_not_returned_by_alloc,($__internal_1_$__cuda_sm10x_tcgen05_guardrail_trap_phase_invalid_during_alloc - $__internal_0_$__cuda_sm10x_tcgen05_guardrail_trap_col_being_dealloced_not_returned_by_alloc)
$__internal_0_$__cuda_sm10x_tcgen05_guardrail_trap_col_being_dealloced_not_returned_by_alloc:
[----:B------:R-:W-:Y:S05]  /*7f50*/  BPT.TRAP 0x1 ;  /* 0x000000040000795c */ /* 0x000fea0000300000 */
[----:B------:R-:W-:-:S04]  /*7f60*/  HFMA2 R3, -RZ, RZ, 0, 0 ;  /* 0x00000000ff037431 */ /* 0x000fc800000001ff */
[----:B------:R-:W-:Y:S05]  /*7f70*/  RET.REL.NODEC R2 `(_ZN7cutlass13device_kernelINS_4gemm6kernel13GemmUniversalIN4cute5tupleIJiiiiEEENS1_10collective13CollectiveMmaINS1_35MainloopSm100TmaUmmaWarpSpecializedILi8ELi2ELi4ENS5_IJNS4_1CILi1EEESB_SB_EEEEENS5_IJNSA_ILi64EEENSA_ILi128EEESF_EEENS_12float_e4m3_tENS5_IJSB_llEEENS_12float_e5m2_tENS5_IJlSB_lEEENS4_8TiledMMAINS4_8MMA_AtomIJNS4_10MMA_TraitsINS4_19SM100_MMA_F8F6F4_SSEJSH_SJ_fSE_SF_NS4_17integral_constantINS4_4UMMA5MajorELSR_1EEENSP_ISR_LSR_0EEENSP_INSQ_7ScaleInELSU_0EEESV_EEEEEENS4_6LayoutISC_NS5_IJNSA_ILi0EEESZ_SZ_EEEEENS5_IJNS4_10UnderscoreES12_S12_EEEEENS4_13SM90_TMA_LOADENS4_14ComposedLayoutINS4_7SwizzleILi2ELi4ELi3EEENS4_18smem_ptr_flag_bitsILi8EEENSY_INS5_IJSE_NSA_ILi8EEEEEENS5_IJSB_SE_EEEEEEEvNS4_8identityES15_NS16_INS17_ILi3ELi4ELi3EEES1A_NSY_INS5_IJS1B_SF_EEENS5_IJSF_SB_EEEEEEEvS1G_EENS_8epilogue10collective18CollectiveEpilogueINS1N_23Sm100TmaWarpSpecializedILi2ELi2ELi32ELb0ELb0EEEJSG_NS5_IJNSY_ISE_SB_EES1S_EEESH_SK_SH_SK_NS1N_6fusion15FusionCallbacksIS1R_NS1U_17LinearCombinationISH_fSH_fLNS_15FloatRoundStyleE2EEESG_S1T_JEEENS4_5SM1004TMEM4LOAD26SM100_TMEM_LOAD_16dp32b32xES15_NS16_IS18_S1A_NSY_INS5_IJS1B_SE_EEENS5_IJSE_SB_EEEEEEENS4_39AutoVectorizingCopyWithAssumedAlignmentILi128EEENS4_14SM90_TMA_STOREES27_S29_S29_EEEvvEEEEvNT_6ParamsE) ;  /* 0xffffff8002207950 */ /* 0x000fea0003c3ffff */
        .weak           $__internal_1_$__cuda_sm10x_tcgen05_guardrail_trap_phase_invalid_during_alloc
        .type           $__internal_1_$__cuda_sm10x_tcgen05_guardrail_trap_phase_invalid_during_alloc,@function
        .size           $__internal_1_$__cuda_sm10x_tcgen05_guardrail_trap_phase_invalid_during_alloc,($__internal_2_$__cuda_sm10x_tcgen05_guardrail_trap_unallocated_columns_being_dealloced - $__internal_1_$__cuda_sm10x_tcgen05_guardrail_trap_phase_invalid_during_alloc)
$__internal_1_$__cuda_sm10x_tcgen05_guardrail_trap_phase_invalid_during_alloc:
[----:B------:R-:W-:Y:S05]  /*7f80*/  BPT.TRAP 0x1 ;  /* 0x000000040000795c */ /* 0x000fea0000300000 */
[----:B------:R-:W-:-:S04]  /*7f90*/  MOV R3, 0x0 ;  /* 0x0000000000037802 */ /* 0x000fc80000000f00 */
[----:B------:R-:W-:Y:S05]  /*7fa0*/  RET.REL.NODEC R2 `(_ZN7cutlass13device_kernelINS_4gemm6kernel13GemmUniversalIN4cute5tupleIJiiiiEEENS1_10collective13CollectiveMmaINS1_35MainloopSm100TmaUmmaWarpSpecializedILi8ELi2ELi4ENS5_IJNS4_1CILi1EEESB_SB_EEEEENS5_IJNSA_ILi64EEENSA_ILi128EEESF_EEENS_12float_e4m3_tENS5_IJSB_llEEENS_12float_e5m2_tENS5_IJlSB_lEEENS4_8TiledMMAINS4_8MMA_AtomIJNS4_10MMA_TraitsINS4_19SM100_MMA_F8F6F4_SSEJSH_SJ_fSE_SF_NS4_17integral_constantINS4_4UMMA5MajorELSR_1EEENSP_ISR_LSR_0EEENSP_INSQ_7ScaleInELSU_0EEESV_EEEEEENS4_6LayoutISC_NS5_IJNSA_ILi0EEESZ_SZ_EEEEENS5_IJNS4_10UnderscoreES12_S12_EEEEENS4_13SM90_TMA_LOADENS4_14ComposedLayoutINS4_7SwizzleILi2ELi4ELi3EEENS4_18smem_ptr_flag_bitsILi8EEENSY_INS5_IJSE_NSA_ILi8EEEEEENS5_IJSB_SE_EEEEEEEvNS4_8identityES15_NS16_INS17_ILi3ELi4ELi3EEES1A_NSY_INS5_IJS1B_SF_EEENS5_IJSF_SB_EEEEEEEvS1G_EENS_8epilogue10collective18CollectiveEpilogueINS1N_23Sm100TmaWarpSpecializedILi2ELi2ELi32ELb0ELb0EEEJSG_NS5_IJNSY_ISE_SB_EES1S_EEESH_SK_SH_SK_NS1N_6fusion15FusionCallbacksIS1R_NS1U_17LinearCombinationISH_fSH_fLNS_15FloatRoundStyleE2EEESG_S1T_JEEENS4_5SM1004TMEM4LOAD26SM100_TMEM_LOAD_16dp32b32xES15_NS16_IS18_S1A_NSY_INS5_IJS1B_SE_EEENS5_IJSE_SB_EEEEEEENS4_39AutoVectorizingCopyWithAssumedAlignmentILi128EEENS4_14SM90_TMA_STOREES27_S29_S29_EEEvvEEEEvNT_6ParamsE) ;  /* 0xffffff8002147950 */ /* 0x000fea0003c3ffff */
        .weak           $__internal_2_$__cuda_sm10x_tcgen05_guardrail_trap_unallocated_columns_being_dealloced
        .type           $__internal_2_$__cuda_sm10x_tcgen05_guardrail_trap_unallocated_columns_being_dealloced,@function
        .size           $__internal_2_$__cuda_sm10x_tcgen05_guardrail_trap_unallocated_columns_being_dealloced,(.L_x_154 - $__internal_2_$__cuda_sm10x_tcgen05_guardrail_trap_unallocated_columns_being_dealloced)
$__internal_2_$__cuda_sm10x_tcgen05_guardrail_trap_unallocated_columns_being_dealloced:
[----:B------:R-:W-:Y:S05]  /*7fb0*/  BPT.TRAP 0x1 ;  /* 0x000000040000795c */ /* 0x000fea0000300000 */
[----:B------:R-:W-:-:S04]  /*7fc0*/  HFMA2 R3, -RZ, RZ, 0, 0 ;  /* 0x00000000ff037431 */ /* 0x000fc800000001ff */
[----:B------:R-:W-:Y:S05]  /*7fd0*/  RET.REL.NODEC R2 `(_ZN7cutlass13device_kernelINS_4gemm6kernel13GemmUniversalIN4cute5tupleIJiiiiEEENS1_10collective13CollectiveMmaINS1_35MainloopSm100TmaUmmaWarpSpecializedILi8ELi2ELi4ENS5_IJNS4_1CILi1EEESB_SB_EEEEENS5_IJNSA_ILi64EEENSA_ILi128EEESF_EEENS_12float_e4m3_tENS5_IJSB_llEEENS_12float_e5m2_tENS5_IJlSB_lEEENS4_8TiledMMAINS4_8MMA_AtomIJNS4_10MMA_TraitsINS4_19SM100_MMA_F8F6F4_SSEJSH_SJ_fSE_SF_NS4_17integral_constantINS4_4UMMA5MajorELSR_1EEENSP_ISR_LSR_0EEENSP_INSQ_7ScaleInELSU_0EEESV_EEEEEENS4_6LayoutISC_NS5_IJNSA_ILi0EEESZ_SZ_EEEEENS5_IJNS4_10UnderscoreES12_S12_EEEEENS4_13SM90_TMA_LOADENS4_14ComposedLayoutINS4_7SwizzleILi2ELi4ELi3EEENS4_18smem_ptr_flag_bitsILi8EEENSY_INS5_IJSE_NSA_ILi8EEEEEENS5_IJSB_SE_EEEEEEEvNS4_8identityES15_NS16_INS17_ILi3ELi4ELi3EEES1A_NSY_INS5_IJS1B_SF_EEENS5_IJSF_SB_EEEEEEEvS1G_EENS_8epilogue10collective18CollectiveEpilogueINS1N_23Sm100TmaWarpSpecializedILi2ELi2ELi32ELb0ELb0EEEJSG_NS5_IJNSY_ISE_SB_EES1S_EEESH_SK_SH_SK_NS1N_6fusion15FusionCallbacksIS1R_NS1U_17LinearCombinationISH_fSH_fLNS_15FloatRoundStyleE2EEESG_S1T_JEEENS4_5SM1004TMEM4LOAD26SM100_TMEM_LOAD_16dp32b32xES15_NS16_IS18_S1A_NSY_INS5_IJS1B_SE_EEENS5_IJSE_SB_EEEEEEENS4_39AutoVectorizingCopyWithAssumedAlignmentILi128EEENS4_14SM90_TMA_STOREES27_S29_S29_EEEvvEEEEvNT_6ParamsE) ;  /* 0xffffff8002087950 */ /* 0x000fea0003c3ffff */
.L_x_153:
[----:B------:R-:W-:-:S00]  /*7fe0*/  BRA `(.L_x_153) ;  /* 0xfffffffc00fc7947 */ /* 0x000fc0000383ffff */
[----:B------:R-:W-:-:S00]  /*7ff0*/  NOP ;  /* 0x0000000000007918 */ /* 0x000fc00000000000 */
        /* <DEDUP_REMOVED lines=8> */
.L_x_154:


//--------------------- .nv.global.init           --------------------------
	.section	.nv.global.init,"aw",@progbits
.nv.global.init:
	.type		$str$27,@object
	.size		$str$27,($str$28 - $str$27)
$str$27:
        /*0000*/ 	.byte	0x28, 0x61, 0x64, 0x64, 0x72, 0x65, 0x73, 0x73, 0x20, 0x26, 0x20, 0x6d, 0x61, 0x73, 0x6b, 0x29
        /*0010*/ 	.byte	0x20, 0x3d, 0x3d, 0x20, 0x30, 0x00
	.type		$str$28,@object
	.size		$str$28,($str$26 - $str$28)
$str$28:
        /*0016*/ 	.byte	0x2f, 0x74, 0x6d, 0x70, 0x2f, 0x63, 0x75, 0x74, 0x6c, 0x61, 0x73, 0x73, 0x5f, 0x73, 0x77, 0x65
        /*0026*/ 	.byte	0x65, 0x70, 0x5f, 0x73, 0x72, 0x63, 0x2f, 0x69, 0x6e, 0x63, 0x6c, 0x75, 0x64, 0x65, 0x2f, 0x63
        /*0036*/ 	.byte	0x75, 0x74, 0x65, 0x2f, 0x70, 0x6f, 0x69, 0x6e, 0x74, 0x65, 0x72, 0x5f, 0x66, 0x6c, 0x61, 0x67
        /*0046*/ 	.byte	0x67, 0x65, 0x64, 0x2e, 0x68, 0x70, 0x70, 0x00
	.type		$str$26,@object
	.size		$str$26,($str$25 - $str$26)
$str$26:
        /*004e*/ 	.byte	0x2f, 0x74, 0x6d, 0x70, 0x2f, 0x63, 0x75, 0x74, 0x6c, 0x61, 0x73, 0x73, 0x5f, 0x73, 0x77, 0x65
        /*005e*/ 	.byte	0x65, 0x70, 0x5f, 0x73, 0x72, 0x63, 0x2f, 0x69, 0x6e, 0x63, 0x6c, 0x75, 0x64, 0x65, 0x2f, 0x63
        /*006e*/ 	.byte	0x75, 0x74, 0x65, 0x2f, 0x61, 0x74, 0x6f, 0x6d, 0x2f, 0x63, 0x6f, 0x70, 0x79, 0x5f, 0x74, 0x72
        /*007e*/ 	.byte	0x61, 0x69, 0x74, 0x73, 0x5f, 0x73, 0x6d, 0x31, 0x30, 0x30, 0x2e, 0x68, 0x70, 0x70, 0x00
	.type		$str$25,@object
	.size		$str$25,(__unnamed_1 - $str$25)
$str$25:
        /*008d*/ 	.byte	0x28, 0x28, 0x75, 0x69, 0x6e, 0x74, 0x33, 0x32, 0x5f, 0x74, 0x28, 0x74, 0x68, 0x72, 0x65, 0x61
        /*009d*/ 	.byte	0x64, 0x49, 0x64, 0x78, 0x2e, 0x78, 0x29, 0x20, 0x2f, 0x20, 0x33, 0x32, 0x29, 0x20, 0x25, 0x20
        /*00ad*/ 	.byte	0x34, 0x29, 0x20, 0x3d, 0x3d, 0x20, 0x28, 0x28, 0x28, 0x74, 0x6d, 0x65, 0x6d, 0x5f, 0x61, 0x64
        /*00bd*/ 	.byte	0x64, 0x72, 0x20, 0x3e, 0x3e, 0x20, 0x31, 0x36, 0x29, 0x20, 0x2f, 0x20, 0x33, 0x32, 0x29, 0x20
        /*00cd*/ 	.byte	0x25, 0x20, 0x34, 0x29, 0x00
	.type		__unnamed_1,@object
	.size		__unnamed_1,(__unnamed_2 - __unnamed_1)
__unnamed_1:
        /*00d2*/ 	.byte	0x61, 0x75, 0x74, 0x6f, 0x20, 0x63, 0x75, 0x74, 0x65, 0x3a, 0x3a, 0x61, 0x73, 0x5f, 0x70, 0x6f
        /* <DEDUP_REMOVED lines=24> */
        /*0262*/ 	.byte	0x3c, 0x34, 0x30, 0x39, 0x36, 0x3e, 0x3e, 0x3e, 0x3e, 0x5d, 0x00
	.type		__unnamed_2,@object
	.size		__unnamed_2,(.L_2 - __unnamed_2)
__unnamed_2:
        /* <DEDUP_REMOVED lines=40> */
        /*04ed*/ 	.byte	0x74, 0x65, 0x3a, 0x3a, 0x43, 0x3c, 0x30, 0x3e, 0x3e, 0x3e, 0x3e, 0x5d, 0x00
.L_2:


//--------------------- .nv.shared._ZN7cutlass13device_kernelINS_4gemm6kernel13GemmUniversalIN4cute5tupleIJiiiiEEENS1_10collective13CollectiveMmaINS1_35MainloopSm100TmaUmmaWarpSpecializedILi8ELi2ELi4ENS5_IJNS4_1CILi1EEESB_SB_EEEEENS5_IJNSA_ILi64EEENSA_ILi128EEESF_EEENS_12float_e4m3_tENS5_IJSB_llEEENS_12float_e5m2_tENS5_IJlSB_lEEENS4_8TiledMMAINS4_8MMA_AtomIJNS4_10MMA_TraitsINS4_19SM100_MMA_F8F6F4_SSEJSH_SJ_fSE_SF_NS4_17integral_constantINS4_4UMMA5MajorELSR_1EEENSP_ISR_LSR_0EEENSP_INSQ_7ScaleInELSU_0EEESV_EEEEEENS4_6LayoutISC_NS5_IJNSA_ILi0EEESZ_SZ_EEEEENS5_IJNS4_10UnderscoreES12_S12_EEEEENS4_13SM90_TMA_LOADENS4_14ComposedLayoutINS4_7SwizzleILi2ELi4ELi3EEENS4_18smem_ptr_flag_bitsILi8EEENSY_INS5_IJSE_NSA_ILi8EEEEEENS5_IJSB_SE_EEEEEEEvNS4_8identityES15_NS16_INS17_ILi3ELi4ELi3EEES1A_NSY_INS5_IJS1B_SF_EEENS5_IJSF_SB_EEEEEEEvS1G_EENS_8epilogue10collective18CollectiveEpilogueINS1N_23Sm100TmaWarpSpecializedILi2ELi2ELi32ELb0ELb0EEEJSG_NS5_IJNSY_ISE_SB_EES1S_EEESH_SK_SH_SK_NS1N_6fusion15FusionCallbacksIS1R_NS1U_17LinearCombinationISH_fSH_fLNS_15FloatRoundStyleE2EEESG_S1T_JEEENS4_5SM1004TMEM4LOAD26SM100_TMEM_LOAD_16dp32b32xES15_NS16_IS18_S1A_NSY_INS5_IJS1B_SE_EEENS5_IJSE_SB_EEEEEEENS4_39AutoVectorizingCopyWithAssumedAlignmentILi128EEENS4_14SM90_TMA_STOREES27_S29_S29_EEEvvEEEEvNT_6ParamsE --------------------------
	.section	.nv.shared._ZN7cutlass13device_kernelINS_4gemm6kernel13GemmUniversalIN4cute5tupleIJiiiiEEENS1_10collective13CollectiveMmaINS1_35MainloopSm100TmaUmmaWarpSpecializedILi8ELi2ELi4ENS5_IJNS4_1CILi1EEESB_SB_EEEEENS5_IJNSA_ILi64EEENSA_ILi128EEESF_EEENS_12float_e4m3_tENS5_IJSB_llEEENS_12float_e5m2_tENS5_IJlSB_lEEENS4_8TiledMMAINS4_8MMA_AtomIJNS4_10MMA_TraitsINS4_19SM100_MMA_F8F6F4_SSEJSH_SJ_fSE_SF_NS4_17integral_constantINS4_4UMMA5MajorELSR_1EEENSP_ISR_LSR_0EEENSP_INSQ_7ScaleInELSU_0EEESV_EEEEEENS4_6LayoutISC_NS5_IJNSA_ILi0EEESZ_SZ_EEEEENS5_IJNS4_10UnderscoreES12_S12_EEEEENS4_13SM90_TMA_LOADENS4_14ComposedLayoutINS4_7SwizzleILi2ELi4ELi3EEENS4_18smem_ptr_flag_bitsILi8EEENSY_INS5_IJSE_NSA_ILi8EEEEEENS5_IJSB_SE_EEEEEEEvNS4_8identityES15_NS16_INS17_ILi3ELi4ELi3EEES1A_NSY_INS5_IJS1B_SF_EEENS5_IJSF_SB_EEEEEEEvS1G_EENS_8epilogue10collective18CollectiveEpilogueINS1N_23Sm100TmaWarpSpecializedILi2ELi2ELi32ELb0ELb0EEEJSG_NS5_IJNSY_ISE_SB_EES1S_EEESH_SK_SH_SK_NS1N_6fusion15FusionCallbacksIS1R_NS1U_17LinearCombinationISH_fSH_fLNS_15FloatRoundStyleE2EEESG_S1T_JEEENS4_5SM1004TMEM4LOAD26SM100_TMEM_LOAD_16dp32b32xES15_NS16_IS18_S1A_NSY_INS5_IJS1B_SE_EEENS5_IJSE_SB_EEEEEEENS4_39AutoVectorizingCopyWithAssumedAlignmentILi128EEENS4_14SM90_TMA_STOREES27_S29_S29_EEEvvEEEEvNT_6ParamsE,"aw",@nobits
	.sectionflags	@""
	.align	16
	.zero		1024


//--------------------- .nv.shared.reserved.0     --------------------------
	.section	.nv.shared.reserved.0,"aw",@nobits
	.weak		__nv_reservedSMEM_offset_0_alias
	.size		__nv_reservedSMEM_offset_0_alias, 0, 64
	.other		__nv_reservedSMEM_offset_0_alias,@"STO_CUDA_RESERVED_SHARED STV_DEFAULT"
__nv_reservedSMEM_offset_0_alias:
	.zero		0
.nv.shared.reserved.0:
	.zero		64
	.weak		__nv_reservedSMEM_tcgen05_partition
	.type		__nv_reservedSMEM_tcgen05_partition,@object
	.size		__nv_reservedSMEM_tcgen05_partition,(.L_0 - __nv_reservedSMEM_tcgen05_partition)
__nv_reservedSMEM_tcgen05_partition:
	.zero		32
.L_0:


//--------------------- .nv.global                --------------------------
	.section	.nv.global,"aw",@nobits
.nv.global:
	.type		_ZN40_INTERNAL_aa945648_4_k_cu_a1194267_355674cute1_E,@object
	.size		_ZN40_INTERNAL_aa945648_4_k_cu_a1194267_355674cute1_E,(_ZN40_INTERNAL_aa945648_4_k_cu_a1194267_355674cuda3std3__45__cpo6cbeginE - _ZN40_INTERNAL_aa945648_4_k_cu_a1194267_355674cute1_E)
_ZN40_INTERNAL_aa945648_4_k_cu_a1194267_355674cute1_E:
	.zero		1
	.type		_ZN40_INTERNAL_aa945648_4_k_cu_a1194267_355674cuda3std3__45__cpo6cbeginE,@object
	.size		_ZN40_INTERNAL_aa945648_4_k_cu_a1194267_355674cuda3std3__45__cpo6cbeginE,(_ZN40_INTERNAL_aa945648_4_k_cu_a1194267_355674cuda3std3__48in_placeE - _ZN40_INTERNAL_aa945648_4_k_cu_a1194267_355674cuda3std3__45__cpo6cbeginE)
_ZN40_INTERNAL_aa945648_4_k_cu_a1194267_355674cuda3std3__45__cpo6cbeginE:
	.zero		1
	.type		_ZN40_INTERNAL_aa945648_4_k_cu_a1194267_355674cuda3std3__48in_placeE,@object
	.size		_ZN40_INTERNAL_aa945648_4_k_cu_a1194267_355674cuda3std3__48in_placeE,(_ZN40_INTERNAL_aa945648_4_k_cu_a1194267_355674cuda3std6ranges3__45__cpo9iter_moveE - _ZN40_INTERNAL_aa945648_4_k_cu_a1194267_355674cuda3std3__48in_placeE)
_ZN40_INTERNAL_aa945648_4_k_cu_a1194267_355674cuda3std3__48in_placeE:
	.zero		1
	.type		_ZN40_INTERNAL_aa945648_4_k_cu_a1194267_355674cuda3std6ranges3__45__cpo9iter_moveE,@object
	.size		_ZN40_INTERNAL_aa945648_4_k_cu_a1194267_355674cuda3std6ranges3__45__cpo9iter_moveE,(_ZN40_INTERNAL_aa945648_4_k_cu_a1194267_355674cuda3std3__45__cpo5beginE - _ZN40_INTERNAL_aa945648_4_k_cu_a1194267_355674cuda3std6ranges3__45__cpo9iter_moveE)
_ZN40_INTERNAL_aa945648_4_k_cu_a1194267_355674cuda3std6ranges3__45__cpo9iter_moveE:
	.zero		1
	.type		_ZN40_INTERNAL_aa945648_4_k_cu_a1194267_355674cuda3std3__45__cpo5beginE,@object
	.size		_ZN40_INTERNAL_aa945648_4_k_cu_a1194267_355674cuda3std3__45__cpo5beginE,(_ZN40_INTERNAL_aa945648_4_k_cu_a1194267_355674cuda3std3__442_GLOBAL__N__aa945648_4_k_cu_a1194267_355676ignoreE - _ZN40_INTERNAL_aa945648_4_k_cu_a1194267_355674cuda3std3__45__cpo5beginE)
_ZN40_INTERNAL_aa945648_4_k_cu_a1194267_355674cuda3std3__45__cpo5beginE:
	.zero		1
	.type		_ZN40_INTERNAL_aa945648_4_k_cu_a1194267_355674cuda3std3__442_GLOBAL__N__aa945648_4_k_cu_a1194267_355676ignoreE,@object
	.size		_ZN40_INTERNAL_aa945648_4_k_cu_a1194267_355674cuda3std3__442_GLOBAL__N__aa945648_4_k_cu_a1194267_355676ignoreE,(_ZN40_INTERNAL_aa945648_4_k_cu_a1194267_355674cute7productE - _ZN40_INTERNAL_aa945648_4_k_cu_a1194267_355674cuda3std3__442_GLOBAL__N__aa945648_4_k_cu_a1194267_355676ignoreE)
_ZN40_INTERNAL_aa945648_4_k_cu_a1194267_355674cuda3std3__442_GLOBAL__N__aa945648_4_k_cu_a1194267_355676ignoreE:
	.zero		1
	.type		_ZN40_INTERNAL_aa945648_4_k_cu_a1194267_355674cute7productE,@object
	.size		_ZN40_INTERNAL_aa945648_4_k_cu_a1194267_355674cute7productE,(_ZN40_INTERNAL_aa945648_4_k_cu_a1194267_355674cuda3std3__45__cpo3endE - _ZN40_INTERNAL_aa945648_4_k_cu_a1194267_355674cute7productE)
_ZN40_INTERNAL_aa945648_4_k_cu_a1194267_355674cute7productE:
	.zero		1
	.type		_ZN40_INTERNAL_aa945648_4_k_cu_a1194267_355674cuda3std3__45__cpo3endE,@object
	.size		_ZN40_INTERNAL_aa945648_4_k_cu_a1194267_355674cuda3std3__45__cpo3endE,(_ZN40_INTERNAL_aa945648_4_k_cu_a1194267_355674cuda3std3__419piecewise_constructE - _ZN40_INTERNAL_aa945648_4_k_cu_a1194267_355674cuda3std3__45__cpo3endE)
_ZN40_INTERNAL_aa945648_4_k_cu_a1194267_355674cuda3std3__45__cpo3endE:
	.zero		1
	.type		_ZN40_INTERNAL_aa945648_4_k_cu_a1194267_355674cuda3std3__419piecewise_constructE,@object
	.size		_ZN40_INTERNAL_aa945648_4_k_cu_a1194267_355674cuda3std3__419piecewise_constructE,(_ZN40_INTERNAL_aa945648_4_k_cu_a1194267_355674cuda3std3__45__cpo4cendE - _ZN40_INTERNAL_aa945648_4_k_cu_a1194267_355674cuda3std3__419piecewise_constructE)
_ZN40_INTERNAL_aa945648_4_k_cu_a1194267_355674cuda3std3__419piecewise_constructE:
	.zero		1
	.type		_ZN40_INTERNAL_aa945648_4_k_cu_a1194267_355674cuda3std3__45__cpo4cendE,@object
	.size		_ZN40_INTERNAL_aa945648_4_k_cu_a1194267_355674cuda3std3__45__cpo4cendE,(_ZN40_INTERNAL_aa945648_4_k_cu_a1194267_355674cuda3std6ranges3__45__cpo4swapE - _ZN40_INTERNAL_aa945648_4_k_cu_a1194267_355674cuda3std3__45__cpo4cendE)
_ZN40_INTERNAL_aa945648_4_k_cu_a1194267_355674cuda3std3__45__cpo4cendE:
	.zero		1
	.type		_ZN40_INTERNAL_aa945648_4_k_cu_a1194267_355674cuda3std6ranges3__45__cpo4swapE,@object
	.size		_ZN40_INTERNAL_aa945648_4_k_cu_a1194267_355674cuda3std6ranges3__45__cpo4swapE,(.L_10 - _ZN40_INTERNAL_aa945648_4_k_cu_a1194267_355674cuda3std6ranges3__45__cpo4swapE)
_ZN40_INTERNAL_aa945648_4_k_cu_a1194267_355674cuda3std6ranges3__45__cpo4swapE:
	.zero		1
.L_10:


//--------------------- .nv.constant0._ZN7cutlass13device_kernelINS_4gemm6kernel13GemmUniversalIN4cute5tupleIJiiiiEEENS1_10collective13CollectiveMmaINS1_35MainloopSm100TmaUmmaWarpSpecializedILi8ELi2ELi4ENS5_IJNS4_1CILi1EEESB_SB_EEEEENS5_IJNSA_ILi64EEENSA_ILi128EEESF_EEENS_12float_e4m3_tENS5_IJSB_llEEENS_12float_e5m2_tENS5_IJlSB_lEEENS4_8TiledMMAINS4_8MMA_AtomIJNS4_10MMA_TraitsINS4_19SM100_MMA_F8F6F4_SSEJSH_SJ_fSE_SF_NS4_17integral_constantINS4_4UMMA5MajorELSR_1EEENSP_ISR_LSR_0EEENSP_INSQ_7ScaleInELSU_0EEESV_EEEEEENS4_6LayoutISC_NS5_IJNSA_ILi0EEESZ_SZ_EEEEENS5_IJNS4_10UnderscoreES12_S12_EEEEENS4_13SM90_TMA_LOADENS4_14ComposedLayoutINS4_7SwizzleILi2ELi4ELi3EEENS4_18smem_ptr_flag_bitsILi8EEENSY_INS5_IJSE_NSA_ILi8EEEEEENS5_IJSB_SE_EEEEEEEvNS4_8identityES15_NS16_INS17_ILi3ELi4ELi3EEES1A_NSY_INS5_IJS1B_SF_EEENS5_IJSF_SB_EEEEEEEvS1G_EENS_8epilogue10collective18CollectiveEpilogueINS1N_23Sm100TmaWarpSpecializedILi2ELi2ELi32ELb0ELb0EEEJSG_NS5_IJNSY_ISE_SB_EES1S_EEESH_SK_SH_SK_NS1N_6fusion15FusionCallbacksIS1R_NS1U_17LinearCombinationISH_fSH_fLNS_15FloatRoundStyleE2EEESG_S1T_JEEENS4_5SM1004TMEM4LOAD26SM100_TMEM_LOAD_16dp32b32xES15_NS16_IS18_S1A_NSY_INS5_IJS1B_SE_EEENS5_IJSE_SB_EEEEEEENS4_39AutoVectorizingCopyWithAssumedAlignmentILi128EEENS4_14SM90_TMA_STOREES27_S29_S29_EEEvvEEEEvNT_6ParamsE --------------------------
	.section	.nv.constant0._ZN7cutlass13device_kernelINS_4gemm6kernel13GemmUniversalIN4cute5tupleIJiiiiEEENS1_10collective13CollectiveMmaINS1_35MainloopSm100TmaUmmaWarpSpecializedILi8ELi2ELi4ENS5_IJNS4_1CILi1EEESB_SB_EEEEENS5_IJNSA_ILi64EEENSA_ILi128EEESF_EEENS_12float_e4m3_tENS5_IJSB_llEEENS_12float_e5m2_tENS5_IJlSB_lEEENS4_8TiledMMAINS4_8MMA_AtomIJNS4_10MMA_TraitsINS4_19SM100_MMA_F8F6F4_SSEJSH_SJ_fSE_SF_NS4_17integral_constantINS4_4UMMA5MajorELSR_1EEENSP_ISR_LSR_0EEENSP_INSQ_7ScaleInELSU_0EEESV_EEEEEENS4_6LayoutISC_NS5_IJNSA_ILi0EEESZ_SZ_EEEEENS5_IJNS4_10UnderscoreES12_S12_EEEEENS4_13SM90_TMA_LOADENS4_14ComposedLayoutINS4_7SwizzleILi2ELi4ELi3EEENS4_18smem_ptr_flag_bitsILi8EEENSY_INS5_IJSE_NSA_ILi8EEEEEENS5_IJSB_SE_EEEEEEEvNS4_8identityES15_NS16_INS17_ILi3ELi4ELi3EEES1A_NSY_INS5_IJS1B_SF_EEENS5_IJSF_SB_EEEEEEEvS1G_EENS_8epilogue10collective18CollectiveEpilogueINS1N_23Sm100TmaWarpSpecializedILi2ELi2ELi32ELb0ELb0EEEJSG_NS5_IJNSY_ISE_SB_EES1S_EEESH_SK_SH_SK_NS1N_6fusion15FusionCallbacksIS1R_NS1U_17LinearCombinationISH_fSH_fLNS_15FloatRoundStyleE2EEESG_S1T_JEEENS4_5SM1004TMEM4LOAD26SM100_TMEM_LOAD_16dp32b32xES15_NS16_IS18_S1A_NSY_INS5_IJS1B_SE_EEENS5_IJSE_SB_EEEEEEENS4_39AutoVectorizingCopyWithAssumedAlignmentILi128EEENS4_14SM90_TMA_STOREES27_S29_S29_EEEvvEEEEvNT_6ParamsE,"a",@progbits
	.sectionflags	@""
	.align	4
.nv.constant0._ZN7cutlass13device_kernelINS_4gemm6kernel13GemmUniversalIN4cute5tupleIJiiiiEEENS1_10collective13CollectiveMmaINS1_35MainloopSm100TmaUmmaWarpSpecializedILi8ELi2ELi4ENS5_IJNS4_1CILi1EEESB_SB_EEEEENS5_IJNSA_ILi64EEENSA_ILi128EEESF_EEENS_12float_e4m3_tENS5_IJSB_llEEENS_12float_e5m2_tENS5_IJlSB_lEEENS4_8TiledMMAINS4_8MMA_AtomIJNS4_10MMA_TraitsINS4_19SM100_MMA_F8F6F4_SSEJSH_SJ_fSE_SF_NS4_17integral_constantINS4_4UMMA5MajorELSR_1EEENSP_ISR_LSR_0EEENSP_INSQ_7ScaleInELSU_0EEESV_EEEEEENS4_6LayoutISC_NS5_IJNSA_ILi0EEESZ_SZ_EEEEENS5_IJNS4_10UnderscoreES12_S12_EEEEENS4_13SM90_TMA_LOADENS4_14ComposedLayoutINS4_7SwizzleILi2ELi4ELi3EEENS4_18smem_ptr_flag_bitsILi8EEENSY_INS5_IJSE_NSA_ILi8EEEEEENS5_IJSB_SE_EEEEEEEvNS4_8identityES15_NS16_INS17_ILi3ELi4ELi3EEES1A_NSY_INS5_IJS1B_SF_EEENS5_IJSF_SB_EEEEEEEvS1G_EENS_8epilogue10collective18CollectiveEpilogueINS1N_23Sm100TmaWarpSpecializedILi2ELi2ELi32ELb0ELb0EEEJSG_NS5_IJNSY_ISE_SB_EES1S_EEESH_SK_SH_SK_NS1N_6fusion15FusionCallbacksIS1R_NS1U_17LinearCombinationISH_fSH_fLNS_15FloatRoundStyleE2EEESG_S1T_JEEENS4_5SM1004TMEM4LOAD26SM100_TMEM_LOAD_16dp32b32xES15_NS16_IS18_S1A_NSY_INS5_IJS1B_SE_EEENS5_IJSE_SB_EEEEEEENS4_39AutoVectorizingCopyWithAssumedAlignmentILi128EEENS4_14SM90_TMA_STOREES27_S29_S29_EEEvvEEEEvNT_6ParamsE:
	.zero		2944


//--------------------- SYMBOLS --------------------------

	.type		.nv.reservedSmem.offset0,@object
	.size		.nv.reservedSmem.offset0,0x4
	.type		.nv.reservedSmem.cap,@object
	.size		.nv.reservedSmem.cap,0x4
	.type		__assertfail,@function
